// auto-generated by cutlass_sweep.gemm — config: {"arch": "sm_100", "cluster_m": 1, "cluster_n": 1, "dtype": "e4m3", "dtype_b": "e4m3", "layout": "nt", "stages": 0, "tile_k": 32, "tile_m": 128, "tile_n": 128}
#include "cutlass/cutlass.h"
#include "cutlass/gemm/collective/collective_builder.hpp"
#include "cutlass/gemm/device/gemm_universal_adapter.h"
#include "cutlass/gemm/kernel/gemm_universal.hpp"
#include "cutlass/epilogue/collective/collective_builder.hpp"

using ElemA = cutlass::float_e4m3_t;
using ElemB = cutlass::float_e4m3_t;
using ElemCD = cutlass::float_e4m3_t;
using Acc  = float;
using TileShape    = cute::Shape<cute::_128, cute::_128, cute::_32>;
using ClusterShape = cute::Shape<cute::_1, cute::_1, cute::_1>;

using CollectiveEpilogue = typename cutlass::epilogue::collective::CollectiveBuilder<
    cutlass::arch::Sm100, cutlass::arch::OpClassTensorOp,
    TileShape, ClusterShape,
    cutlass::epilogue::collective::EpilogueTileAuto,
    Acc, Acc,
    ElemCD, cutlass::layout::RowMajor, 128 / cutlass::sizeof_bits<ElemCD>::value,
    ElemCD, cutlass::layout::RowMajor, 128 / cutlass::sizeof_bits<ElemCD>::value,
    cutlass::epilogue::collective::EpilogueScheduleAuto
  >::CollectiveOp;

using CollectiveMainloop = typename cutlass::gemm::collective::CollectiveBuilder<
    cutlass::arch::Sm100, cutlass::arch::OpClassTensorOp,
    ElemA, cutlass::layout::RowMajor, 128 / cutlass::sizeof_bits<ElemA>::value,
    ElemB, cutlass::layout::ColumnMajor, 128 / cutlass::sizeof_bits<ElemB>::value,
    Acc,
    TileShape, ClusterShape,
    cutlass::gemm::collective::StageCountAutoCarveout<static_cast<int>(sizeof(typename CollectiveEpilogue::SharedStorage))>,
    cutlass::gemm::collective::KernelScheduleAuto
  >::CollectiveOp;

using GemmKernel = cutlass::gemm::kernel::GemmUniversal<
    cute::Shape<int,int,int,int>,
    CollectiveMainloop,
    CollectiveEpilogue
>;
using Gemm = cutlass::gemm::device::GemmUniversalAdapter<GemmKernel>;

// Force the device kernel symbol into the cubin without needing a host main.
auto* _anchor = &cutlass::device_kernel<GemmKernel>;


// ===== COMPILED SASS (sm_100a) =====

	.target	sm_100a

	.elftype	@"ET_EXEC"


//--------------------- .note.nv.tkinfo           --------------------------
	.section	.note.nv.tkinfo,"",@"SHT_NOTE"
	.sectionflags	@"SHF_NOTE_NV_TKINFO"
	.tkinfo
        /*0018*/ 	.word	0x00000002
        /*0030*/ 	.string	""
        /*0030*/ 	.string	"ptxas"
        /*0030*/ 	.string	"Cuda compilation tools, release 13.0, V13.0.88"
        /*0030*/ 	.string	"Build cuda_13.0.r13.0/compiler.36424714_0"
        /*0030*/ 	.string	"-arch sm_100a -m 64 "



//--------------------- .note.nv.cuinfo           --------------------------
	.section	.note.nv.cuinfo,"",@"SHT_NOTE"
	.sectionflags	@"SHF_NOTE_NV_CUINFO"
        /*0018*/ 	.short	0x0002
        /*001a*/ 	.short	0x0064
        /*001c*/ 	.short	0x0082
	.zero		2


//--------------------- .nv.info                  --------------------------
	.section	.nv.info,"",@"SHT_CUDA_INFO"
	.align	4


	//----- nvinfo : EIATTR_REGCOUNT
	.align		4
        /*0000*/ 	.byte	0x04, 0x2f
        /*0002*/ 	.short	(.L_19 - .L_18)
	.align		4
.L_18:
        /*0004*/ 	.word	index@(_ZN7cutlass13device_kernelINS_4gemm6kernel13GemmUniversalIN4cute5tupleIJiiiiEEENS1_10collective13CollectiveMmaINS1_35MainloopSm100TmaUmmaWarpSpecializedILi24ELi2ELi4ENS5_IJNS4_1CILi1EEESB_SB_EEEEENS5_IJNSA_ILi128EEESE_NSA_ILi32EEEEEENS_12float_e4m3_tENS5_IJlSB_lEEESH_SI_NS4_8TiledMMAINS4_8MMA_AtomIJNS4_10MMA_TraitsINS4_19SM100_MMA_F8F6F4_SSEJSH_SH_fSE_SE_NS4_17integral_constantINS4_4UMMA5MajorELSP_0EEESQ_NSN_INSO_7ScaleInELSR_0EEESS_EEEEEENS4_6LayoutISC_NS5_IJNSA_ILi0EEESW_SW_EEEEENS5_IJNS4_10UnderscoreESZ_SZ_EEEEENS4_13SM90_TMA_LOADENS4_14ComposedLayoutINS4_7SwizzleILi1ELi4ELi3EEENS4_18smem_ptr_flag_bitsILi8EEENSV_INS5_IJNSA_ILi8EEESF_EEENS5_IJSF_SB_EEEEEEEvNS4_8identityES12_S1C_vS1D_EENS_8epilogue10collective18CollectiveEpilogueINS1F_23Sm100TmaWarpSpecializedILi2ELi2ELi64ELb0ELb0EEEJSG_NS5_IJNSV_ISE_SB_EENSV_INSA_ILi64EEESB_EEEEESH_SI_SH_SI_NS1F_6fusion15FusionCallbacksIS1J_NS1O_17LinearCombinationISH_fSH_fLNS_15FloatRoundStyleE2EEESG_S1N_JEEENS4_5SM1004TMEM4LOAD26SM100_TMEM_LOAD_32dp32b64xES12_NS13_INS14_ILi2ELi4ELi3EEES17_NSV_INS5_IJS18_S1L_EEENS5_IJS1L_SB_EEEEEEENS4_39AutoVectorizingCopyWithAssumedAlignmentILi128EEENS4_14SM90_TMA_STOREES22_S24_S24_EEEvvEEEEvNT_6ParamsE)
        /*0008*/ 	.word	0x000000e0


	//----- nvinfo : EIATTR_FRAME_SIZE
	.align		4
.L_19:
        /*000c*/ 	.byte	0x04, 0x11
        /*000e*/ 	.short	(.L_21 - .L_20)
	.align		4
.L_20:
        /*0010*/ 	.word	index@($__internal_2_$__cuda_sm10x_tcgen05_guardrail_trap_unallocated_columns_being_dealloced)
        /*0014*/ 	.word	0x00000000


	//----- nvinfo : EIATTR_FRAME_SIZE
	.align		4
.L_21:
        /*0018*/ 	.byte	0x04, 0x11
        /*001a*/ 	.short	(.L_23 - .L_22)
	.align		4
.L_22:
        /*001c*/ 	.word	index@($__internal_1_$__cuda_sm10x_tcgen05_guardrail_trap_phase_invalid_during_alloc)
        /*0020*/ 	.word	0x00000000


	//----- nvinfo : EIATTR_FRAME_SIZE
	.align		4
.L_23:
        /*0024*/ 	.byte	0x04, 0x11
        /*0026*/ 	.short	(.L_25 - .L_24)
	.align		4
.L_24:
        /*0028*/ 	.word	index@($__internal_0_$__cuda_sm10x_tcgen05_guardrail_trap_col_being_dealloced_not_returned_by_alloc)
        /*002c*/ 	.word	0x00000000


	//----- nvinfo : EIATTR_FRAME_SIZE
	.align		4
.L_25:
        /*0030*/ 	.byte	0x04, 0x11
        /*0032*/ 	.short	(.L_27 - .L_26)
	.align		4
.L_26:
        /*0034*/ 	.word	index@(_ZN7cutlass13device_kernelINS_4gemm6kernel13GemmUniversalIN4cute5tupleIJiiiiEEENS1_10collective13CollectiveMmaINS1_35MainloopSm100TmaUmmaWarpSpecializedILi24ELi2ELi4ENS5_IJNS4_1CILi1EEESB_SB_EEEEENS5_IJNSA_ILi128EEESE_NSA_ILi32EEEEEENS_12float_e4m3_tENS5_IJlSB_lEEESH_SI_NS4_8TiledMMAINS4_8MMA_AtomIJNS4_10MMA_TraitsINS4_19SM100_MMA_F8F6F4_SSEJSH_SH_fSE_SE_NS4_17integral_constantINS4_4UMMA5MajorELSP_0EEESQ_NSN_INSO_7ScaleInELSR_0EEESS_EEEEEENS4_6LayoutISC_NS5_IJNSA_ILi0EEESW_SW_EEEEENS5_IJNS4_10UnderscoreESZ_SZ_EEEEENS4_13SM90_TMA_LOADENS4_14ComposedLayoutINS4_7SwizzleILi1ELi4ELi3EEENS4_18smem_ptr_flag_bitsILi8EEENSV_INS5_IJNSA_ILi8EEESF_EEENS5_IJSF_SB_EEEEEEEvNS4_8identityES12_S1C_vS1D_EENS_8epilogue10collective18CollectiveEpilogueINS1F_23Sm100TmaWarpSpecializedILi2ELi2ELi64ELb0ELb0EEEJSG_NS5_IJNSV_ISE_SB_EENSV_INSA_ILi64EEESB_EEEEESH_SI_SH_SI_NS1F_6fusion15FusionCallbacksIS1J_NS1O_17LinearCombinationISH_fSH_fLNS_15FloatRoundStyleE2EEESG_S1N_JEEENS4_5SM1004TMEM4LOAD26SM100_TMEM_LOAD_32dp32b64xES12_NS13_INS14_ILi2ELi4ELi3EEES17_NSV_INS5_IJS18_S1L_EEENS5_IJS1L_SB_EEEEEEENS4_39AutoVectorizingCopyWithAssumedAlignmentILi128EEENS4_14SM90_TMA_STOREES22_S24_S24_EEEvvEEEEvNT_6ParamsE)
        /*0038*/ 	.word	0x00000000


	//----- nvinfo : EIATTR_MIN_STACK_SIZE
	.align		4
.L_27:
        /*003c*/ 	.byte	0x04, 0x12
        /*003e*/ 	.short	(.L_29 - .L_28)
	.align		4
.L_28:
        /*0040*/ 	.word	index@(_ZN7cutlass13device_kernelINS_4gemm6kernel13GemmUniversalIN4cute5tupleIJiiiiEEENS1_10collective13CollectiveMmaINS1_35MainloopSm100TmaUmmaWarpSpecializedILi24ELi2ELi4ENS5_IJNS4_1CILi1EEESB_SB_EEEEENS5_IJNSA_ILi128EEESE_NSA_ILi32EEEEEENS_12float_e4m3_tENS5_IJlSB_lEEESH_SI_NS4_8TiledMMAINS4_8MMA_AtomIJNS4_10MMA_TraitsINS4_19SM100_MMA_F8F6F4_SSEJSH_SH_fSE_SE_NS4_17integral_constantINS4_4UMMA5MajorELSP_0EEESQ_NSN_INSO_7ScaleInELSR_0EEESS_EEEEEENS4_6LayoutISC_NS5_IJNSA_ILi0EEESW_SW_EEEEENS5_IJNS4_10UnderscoreESZ_SZ_EEEEENS4_13SM90_TMA_LOADENS4_14ComposedLayoutINS4_7SwizzleILi1ELi4ELi3EEENS4_18smem_ptr_flag_bitsILi8EEENSV_INS5_IJNSA_ILi8EEESF_EEENS5_IJSF_SB_EEEEEEEvNS4_8identityES12_S1C_vS1D_EENS_8epilogue10collective18CollectiveEpilogueINS1F_23Sm100TmaWarpSpecializedILi2ELi2ELi64ELb0ELb0EEEJSG_NS5_IJNSV_ISE_SB_EENSV_INSA_ILi64EEESB_EEEEESH_SI_SH_SI_NS1F_6fusion15FusionCallbacksIS1J_NS1O_17LinearCombinationISH_fSH_fLNS_15FloatRoundStyleE2EEESG_S1N_JEEENS4_5SM1004TMEM4LOAD26SM100_TMEM_LOAD_32dp32b64xES12_NS13_INS14_ILi2ELi4ELi3EEES17_NSV_INS5_IJS18_S1L_EEENS5_IJS1L_SB_EEEEEEENS4_39AutoVectorizingCopyWithAssumedAlignmentILi128EEENS4_14SM90_TMA_STOREES22_S24_S24_EEEvvEEEEvNT_6ParamsE)
        /*0044*/ 	.word	0x00000000
.L_29:


//--------------------- .nv.compat                --------------------------
	.section	.nv.compat,"",@"SHT_CUDA_COMPAT_INFO"
	.align	4
        /*0000*/ 	.byte	0x02, 0x09, 0x01, 0x00, 0x02, 0x02, 0x02, 0x00, 0x02, 0x05, 0x05, 0x00, 0x03, 0x07, 0x01, 0x01
        /*0010*/ 	.byte	0x02, 0x03, 0x01, 0x00, 0x02, 0x06, 0x01, 0x00, 0x04, 0x0b, 0x08, 0x00, 0x09, 0x00, 0x00, 0x00
        /*0020*/ 	.byte	0x00, 0x00, 0x00, 0x00


//--------------------- .nv.info._ZN7cutlass13device_kernelINS_4gemm6kernel13GemmUniversalIN4cute5tupleIJiiiiEEENS1_10collective13CollectiveMmaINS1_35MainloopSm100TmaUmmaWarpSpecializedILi24ELi2ELi4ENS5_IJNS4_1CILi1EEESB_SB_EEEEENS5_IJNSA_ILi128EEESE_NSA_ILi32EEEEEENS_12float_e4m3_tENS5_IJlSB_lEEESH_SI_NS4_8TiledMMAINS4_8MMA_AtomIJNS4_10MMA_TraitsINS4_19SM100_MMA_F8F6F4_SSEJSH_SH_fSE_SE_NS4_17integral_constantINS4_4UMMA5MajorELSP_0EEESQ_NSN_INSO_7ScaleInELSR_0EEESS_EEEEEENS4_6LayoutISC_NS5_IJNSA_ILi0EEESW_SW_EEEEENS5_IJNS4_10UnderscoreESZ_SZ_EEEEENS4_13SM90_TMA_LOADENS4_14ComposedLayoutINS4_7SwizzleILi1ELi4ELi3EEENS4_18smem_ptr_flag_bitsILi8EEENSV_INS5_IJNSA_ILi8EEESF_EEENS5_IJSF_SB_EEEEEEEvNS4_8identityES12_S1C_vS1D_EENS_8epilogue10collective18CollectiveEpilogueINS1F_23Sm100TmaWarpSpecializedILi2ELi2ELi64ELb0ELb0EEEJSG_NS5_IJNSV_ISE_SB_EENSV_INSA_ILi64EEESB_EEEEESH_SI_SH_SI_NS1F_6fusion15FusionCallbacksIS1J_NS1O_17LinearCombinationISH_fSH_fLNS_15FloatRoundStyleE2EEESG_S1N_JEEENS4_5SM1004TMEM4LOAD26SM100_TMEM_LOAD_32dp32b64xES12_NS13_INS14_ILi2ELi4ELi3EEES17_NSV_INS5_IJS18_S1L_EEENS5_IJS1L_SB_EEEEEEENS4_39AutoVectorizingCopyWithAssumedAlignmentILi128EEENS4_14SM90_TMA_STOREES22_S24_S24_EEEvvEEEEvNT_6ParamsE --------------------------
	.section	.nv.info._ZN7cutlass13device_kernelINS_4gemm6kernel13GemmUniversalIN4cute5tupleIJiiiiEEENS1_10collective13CollectiveMmaINS1_35MainloopSm100TmaUmmaWarpSpecializedILi24ELi2ELi4ENS5_IJNS4_1CILi1EEESB_SB_EEEEENS5_IJNSA_ILi128EEESE_NSA_ILi32EEEEEENS_12float_e4m3_tENS5_IJlSB_lEEESH_SI_NS4_8TiledMMAINS4_8MMA_AtomIJNS4_10MMA_TraitsINS4_19SM100_MMA_F8F6F4_SSEJSH_SH_fSE_SE_NS4_17integral_constantINS4_4UMMA5MajorELSP_0EEESQ_NSN_INSO_7ScaleInELSR_0EEESS_EEEEEENS4_6LayoutISC_NS5_IJNSA_ILi0EEESW_SW_EEEEENS5_IJNS4_10UnderscoreESZ_SZ_EEEEENS4_13SM90_TMA_LOADENS4_14ComposedLayoutINS4_7SwizzleILi1ELi4ELi3EEENS4_18smem_ptr_flag_bitsILi8EEENSV_INS5_IJNSA_ILi8EEESF_EEENS5_IJSF_SB_EEEEEEEvNS4_8identityES12_S1C_vS1D_EENS_8epilogue10collective18CollectiveEpilogueINS1F_23Sm100TmaWarpSpecializedILi2ELi2ELi64ELb0ELb0EEEJSG_NS5_IJNSV_ISE_SB_EENSV_INSA_ILi64EEESB_EEEEESH_SI_SH_SI_NS1F_6fusion15FusionCallbacksIS1J_NS1O_17LinearCombinationISH_fSH_fLNS_15FloatRoundStyleE2EEESG_S1N_JEEENS4_5SM1004TMEM4LOAD26SM100_TMEM_LOAD_32dp32b64xES12_NS13_INS14_ILi2ELi4ELi3EEES17_NSV_INS5_IJS18_S1L_EEENS5_IJS1L_SB_EEEEEEENS4_39AutoVectorizingCopyWithAssumedAlignmentILi128EEENS4_14SM90_TMA_STOREES22_S24_S24_EEEvvEEEEvNT_6ParamsE,"",@"SHT_CUDA_INFO"
	.sectionflags	@""
	.align	4


	//----- nvinfo : EIATTR_CUDA_API_VERSION
	.align		4
        /*0000*/ 	.byte	0x04, 0x37
        /*0002*/ 	.short	(.L_31 - .L_30)
.L_30:
        /*0004*/ 	.word	0x00000082


	//----- nvinfo : EIATTR_KPARAM_INFO
	.align		4
.L_31:
        /*0008*/ 	.byte	0x04, 0x17
        /*000a*/ 	.short	(.L_33 - .L_32)
.L_32:
        /*000c*/ 	.word	0x00000000
        /*0010*/ 	.short	0x0000
        /*0012*/ 	.short	0x0000
        /*0014*/ 	.byte	0x00, 0xf0, 0x01, 0x20


	//----- nvinfo : EIATTR_AT_ENTRY_FRAGMENTS
	.align		4
.L_33:
        /*0018*/ 	.byte	0x04, 0x4f
        /*001a*/ 	.short	(.L_35 - .L_34)


	//   ....[0]....
.L_34:
        /*001c*/ 	.word	0x00000006


	//----- nvinfo : EIATTR_RESERVED_SMEM_USED
	.align		4
.L_35:
        /*0020*/ 	.byte	0x01, 0x41
	.zero		2


	//----- nvinfo : EIATTR_SPARSE_MMA_MASK
	.align		4
        /*0024*/ 	.byte	0x03, 0x50
        /*0026*/ 	.short	0x0000


	//----- nvinfo : EIATTR_TCGEN05_1CTA_USED
	.align		4
        /*0028*/ 	.byte	0x01, 0x51
	.zero		2


	//----- nvinfo : EIATTR_MAXREG_COUNT
	.align		4
        /*002c*/ 	.byte	0x03, 0x1b
        /*002e*/ 	.short	0x00ff


	//----- nvinfo : EIATTR_NUM_BARRIERS
	.align		4
        /*0030*/ 	.byte	0x02, 0x4c
        /*0032*/ 	.byte	0x07
	.zero		1


	//----- nvinfo : EIATTR_EXTERNS
	.align		4
        /*0034*/ 	.byte	0x04, 0x0f
        /*0036*/ 	.short	(.L_37 - .L_36)


	//   ....[0]....
	.align		4
.L_36:
        /*0038*/ 	.word	index@(__assertfail)


	//----- nvinfo : EIATTR_MERCURY_ISA_VERSION
	.align		4
.L_37:
        /*003c*/ 	.byte	0x03, 0x5f
        /*003e*/ 	.short	0x0101


	//----- nvinfo : EIATTR_INT_WARP_WIDE_INSTR_OFFSETS
	.align		4
        /*0040*/ 	.byte	0x04, 0x31
        /*0042*/ 	.short	(.L_39 - .L_38)


	//   ....[0]....
.L_38:
        /*0044*/ 	.word	0x00002030


	//   ....[1]....
        /*0048*/ 	.word	0x00004470


	//   ....[2]....
        /*004c*/ 	.word	0x00004490


	//   ....[3]....
        /*0050*/ 	.word	0x000044c0


	//   ....[4]....
        /*0054*/ 	.word	0x00004df0


	//   ....[5]....
        /*0058*/ 	.word	0x00004e60


	//   ....[6]....
        /*005c*/ 	.word	0x00005040


	//   ....[7]....
        /*0060*/ 	.word	0x000051a0


	//----- nvinfo : EIATTR_COOP_GROUP_MASK_REGIDS
	.align		4
.L_39:
        /*0064*/ 	.byte	0x04, 0x29
        /*0066*/ 	.short	(.L_41 - .L_40)


	//   ....[0]....
.L_40:
        /*0068*/ 	.word	0xffffffff


	//   ....[1]....
        /*006c*/ 	.word	0xffffffff


	//   ....[2]....
        /*0070*/ 	.word	0xffffffff


	//   ....[3]....
        /*0074*/ 	.word	0xffffffff


	//   ....[4]....
        /*0078*/ 	.word	0xffffffff


	//   ....[5]....
        /*007c*/ 	.word	0xffffffff


	//   ....[6]....
        /*0080*/ 	.word	0xffffffff


	//   ....[7]....
        /*0084*/ 	.word	0xffffffff


	//   ....[8]....
        /*0088*/ 	.word	0xffffffff


	//   ....[9]....
        /*008c*/ 	.word	0xffffffff


	//   ....[10]....
        /*0090*/ 	.word	0xffffffff


	//   ....[11]....
        /*0094*/ 	.word	0xffffffff


	//   ....[12]....
        /*0098*/ 	.word	0xffffffff


	//----- nvinfo : EIATTR_COOP_GROUP_INSTR_OFFSETS
	.align		4
.L_41:
        /*009c*/ 	.byte	0x04, 0x28
        /*009e*/ 	.short	(.L_43 - .L_42)


	//   ....[0]....
.L_42:
        /*00a0*/ 	.word	0x00000090


	//   ....[1]....
        /*00a4*/ 	.word	0x000004d0


	//   ....[2]....
        /*00a8*/ 	.word	0x000008f0


	//   ....[3]....
        /*00ac*/ 	.word	0x00000a50


	//   ....[4]....
        /*00b0*/ 	.word	0x00000b50


	//   ....[5]....
        /*00b4*/ 	.word	0x00000cc0


	//   ....[6]....
        /*00b8*/ 	.word	0x00000e60


	//   ....[7]....
        /*00bc*/ 	.word	0x00001f10


	//   ....[8]....
        /*00c0*/ 	.word	0x00003830


	//   ....[9]....
        /*00c4*/ 	.word	0x00003a40


	//   ....[10]....
        /*00c8*/ 	.word	0x00003a70


	//   ....[11]....
        /*00cc*/ 	.word	0x00004350


	//   ....[12]....
        /*00d0*/ 	.word	0x00004580


	//----- nvinfo : EIATTR_VRC_CTA_INIT_COUNT
	.align		4
.L_43:
        /*00d4*/ 	.byte	0x02, 0x4a
        /*00d6*/ 	.byte	0x80
	.zero		1


	//----- nvinfo : EIATTR_SYSCALL_OFFSETS
	.align		4
        /*00d8*/ 	.byte	0x04, 0x46
        /*00da*/ 	.short	(.L_45 - .L_44)


	//   ....[0]....
.L_44:
        /*00dc*/ 	.word	0x00005bd0


	//   ....[1]....
        /*00e0*/ 	.word	0x00005d10


	//   ....[2]....
        /*00e4*/ 	.word	0x00006570


	//   ....[3]....
        /*00e8*/ 	.word	0x00007b80


	//----- nvinfo : EIATTR_MBARRIER_INSTR_OFFSETS
	.align		4
.L_45:
        /*00ec*/ 	.byte	0x04, 0x39
        /*00ee*/ 	.short	(.L_47 - .L_46)


	//   ....[0]....
.L_46:
        /*00f0*/ 	.word	0x000005d0
        /*00f4*/ 	.word	0x000000ff
        /*00f8*/ 	.word	0x00000000
        /*00fc*/ 	.short	0x0100
        /*00fe*/ 	.byte	0x05
	.zero		1


	//   ....[1]....
        /*0100*/ 	.word	0x000005e0
        /*0104*/ 	.word	0x000000ff
        /*0108*/ 	.word	0x000000c0
        /*010c*/ 	.short	0x0100
        /*010e*/ 	.byte	0x05
	.zero		1


	//   ....[2]....
        /*0110*/ 	.word	0x000005f0
        /*0114*/ 	.word	0x000000ff
        /*0118*/ 	.word	0x00000008
        /*011c*/ 	.short	0x0100
        /*011e*/ 	.byte	0x05
	.zero		1


	//   ....[3]....
        /*0120*/ 	.word	0x00000600
        /*0124*/ 	.word	0x000000ff
        /*0128*/ 	.word	0x000000c8
        /*012c*/ 	.short	0x0100
        /*012e*/ 	.byte	0x05
	.zero		1


	//   ....[4]....
        /*0130*/ 	.word	0x00000610
        /*0134*/ 	.word	0x000000ff
        /*0138*/ 	.word	0x00000010
        /*013c*/ 	.short	0x0100
        /*013e*/ 	.byte	0x05
	.zero		1


	//   ....[5]....
        /*0140*/ 	.word	0x00000620
        /*0144*/ 	.word	0x000000ff
        /*0148*/ 	.word	0x000000d0
        /*014c*/ 	.short	0x0100
        /*014e*/ 	.byte	0x05
	.zero		1


	//   ....[6]....
        /*0150*/ 	.word	0x00000630
        /*0154*/ 	.word	0x000000ff
        /*0158*/ 	.word	0x00000018
        /*015c*/ 	.short	0x0100
        /*015e*/ 	.byte	0x05
	.zero		1


	//   ....[7]....
        /*0160*/ 	.word	0x00000640
        /*0164*/ 	.word	0x000000ff
        /*0168*/ 	.word	0x000000d8
        /*016c*/ 	.short	0x0100
        /*016e*/ 	.byte	0x05
	.zero		1


	//   ....[8]....
        /*0170*/ 	.word	0x00000650
        /*0174*/ 	.word	0x000000ff
        /*0178*/ 	.word	0x00000020
        /*017c*/ 	.short	0x0100
        /*017e*/ 	.byte	0x05
	.zero		1


	//   ....[9]....
        /*0180*/ 	.word	0x00000660
        /*0184*/ 	.word	0x000000ff
        /*0188*/ 	.word	0x000000e0
        /*018c*/ 	.short	0x0100
        /*018e*/ 	.byte	0x05
	.zero		1


	//   ....[10]....
        /*0190*/ 	.word	0x00000670
        /*0194*/ 	.word	0x000000ff
        /*0198*/ 	.word	0x00000028
        /*019c*/ 	.short	0x0100
        /*019e*/ 	.byte	0x05
	.zero		1


	//   ....[11]....
        /*01a0*/ 	.word	0x00000680
        /*01a4*/ 	.word	0x000000ff
        /*01a8*/ 	.word	0x000000e8
        /*01ac*/ 	.short	0x0100
        /*01ae*/ 	.byte	0x05
	.zero		1


	//   ....[12]....
        /*01b0*/ 	.word	0x00000690
        /*01b4*/ 	.word	0x000000ff
        /*01b8*/ 	.word	0x00000030
        /*01bc*/ 	.short	0x0100
        /*01be*/ 	.byte	0x05
	.zero		1


	//   ....[13]....
        /*01c0*/ 	.word	0x000006a0
        /*01c4*/ 	.word	0x000000ff
        /*01c8*/ 	.word	0x000000f0
        /*01cc*/ 	.short	0x0100
        /*01ce*/ 	.byte	0x05
	.zero		1


	//   ....[14]....
        /*01d0*/ 	.word	0x000006b0
        /*01d4*/ 	.word	0x000000ff
        /*01d8*/ 	.word	0x00000038
        /*01dc*/ 	.short	0x0100
        /*01de*/ 	.byte	0x05
	.zero		1


	//   ....[15]....
        /*01e0*/ 	.word	0x000006c0
        /*01e4*/ 	.word	0x000000ff
        /*01e8*/ 	.word	0x000000f8
        /*01ec*/ 	.short	0x0100
        /*01ee*/ 	.byte	0x05
	.zero		1


	//   ....[16]....
        /*01f0*/ 	.word	0x000006d0
        /*01f4*/ 	.word	0x000000ff
        /*01f8*/ 	.word	0x00000040
        /*01fc*/ 	.short	0x0100
        /*01fe*/ 	.byte	0x05
	.zero		1


	//   ....[17]....
        /*0200*/ 	.word	0x000006e0
        /*0204*/ 	.word	0x000000ff
        /*0208*/ 	.word	0x00000100
        /*020c*/ 	.short	0x0100
        /*020e*/ 	.byte	0x05
	.zero		1


	//   ....[18]....
        /*0210*/ 	.word	0x000006f0
        /*0214*/ 	.word	0x000000ff
        /*0218*/ 	.word	0x00000048
        /*021c*/ 	.short	0x0100
        /*021e*/ 	.byte	0x05
	.zero		1


	//   ....[19]....
        /*0220*/ 	.word	0x00000700
        /*0224*/ 	.word	0x000000ff
        /*0228*/ 	.word	0x00000108
        /*022c*/ 	.short	0x0100
        /*022e*/ 	.byte	0x05
	.zero		1


	//   ....[20]....
        /*0230*/ 	.word	0x00000710
        /*0234*/ 	.word	0x000000ff
        /*0238*/ 	.word	0x00000050
        /*023c*/ 	.short	0x0100
        /*023e*/ 	.byte	0x05
	.zero		1


	//   ....[21]....
        /*0240*/ 	.word	0x00000720
        /*0244*/ 	.word	0x000000ff
        /*0248*/ 	.word	0x00000110
        /*024c*/ 	.short	0x0100
        /*024e*/ 	.byte	0x05
	.zero		1


	//   ....[22]....
        /*0250*/ 	.word	0x00000730
        /*0254*/ 	.word	0x000000ff
        /*0258*/ 	.word	0x00000058
        /*025c*/ 	.short	0x0100
        /*025e*/ 	.byte	0x05
	.zero		1


	//   ....[23]....
        /*0260*/ 	.word	0x00000740
        /*0264*/ 	.word	0x000000ff
        /*0268*/ 	.word	0x00000118
        /*026c*/ 	.short	0x0100
        /*026e*/ 	.byte	0x05
	.zero		1


	//   ....[24]....
        /*0270*/ 	.word	0x00000750
        /*0274*/ 	.word	0x000000ff
        /*0278*/ 	.word	0x00000060
        /*027c*/ 	.short	0x0100
        /*027e*/ 	.byte	0x05
	.zero		1


	//   ....[25]....
        /*0280*/ 	.word	0x00000760
        /*0284*/ 	.word	0x000000ff
        /*0288*/ 	.word	0x00000120
        /*028c*/ 	.short	0x0100
        /*028e*/ 	.byte	0x05
	.zero		1


	//   ....[26]....
        /*0290*/ 	.word	0x00000770
        /*0294*/ 	.word	0x000000ff
        /*0298*/ 	.word	0x00000068
        /*029c*/ 	.short	0x0100
        /*029e*/ 	.byte	0x05
	.zero		1


	//   ....[27]....
        /*02a0*/ 	.word	0x00000780
        /*02a4*/ 	.word	0x000000ff
        /*02a8*/ 	.word	0x00000128
        /*02ac*/ 	.short	0x0100
        /*02ae*/ 	.byte	0x05
	.zero		1


	//   ....[28]....
        /*02b0*/ 	.word	0x00000790
        /*02b4*/ 	.word	0x000000ff
        /*02b8*/ 	.word	0x00000070
        /*02bc*/ 	.short	0x0100
        /*02be*/ 	.byte	0x05
	.zero		1


	//   ....[29]....
        /*02c0*/ 	.word	0x000007a0
        /*02c4*/ 	.word	0x000000ff
        /*02c8*/ 	.word	0x00000130
        /*02cc*/ 	.short	0x0100
        /*02ce*/ 	.byte	0x05
	.zero		1


	//   ....[30]....
        /*02d0*/ 	.word	0x000007b0
        /*02d4*/ 	.word	0x000000ff
        /*02d8*/ 	.word	0x00000078
        /*02dc*/ 	.short	0x0100
        /*02de*/ 	.byte	0x05
	.zero		1


	//   ....[31]....
        /*02e0*/ 	.word	0x000007c0
        /*02e4*/ 	.word	0x000000ff
        /*02e8*/ 	.word	0x00000138
        /*02ec*/ 	.short	0x0100
        /*02ee*/ 	.byte	0x05
	.zero		1


	//   ....[32]....
        /*02f0*/ 	.word	0x000007d0
        /*02f4*/ 	.word	0x000000ff
        /*02f8*/ 	.word	0x00000080
        /*02fc*/ 	.short	0x0100
        /*02fe*/ 	.byte	0x05
	.zero		1


	//   ....[33]....
        /*0300*/ 	.word	0x000007e0
        /*0304*/ 	.word	0x000000ff
        /*0308*/ 	.word	0x00000140
        /*030c*/ 	.short	0x0100
        /*030e*/ 	.byte	0x05
	.zero		1


	//   ....[34]....
        /*0310*/ 	.word	0x000007f0
        /*0314*/ 	.word	0x000000ff
        /*0318*/ 	.word	0x00000088
        /*031c*/ 	.short	0x0100
        /*031e*/ 	.byte	0x05
	.zero		1


	//   ....[35]....
        /*0320*/ 	.word	0x00000800
        /*0324*/ 	.word	0x000000ff
        /*0328*/ 	.word	0x00000148
        /*032c*/ 	.short	0x0100
        /*032e*/ 	.byte	0x05
	.zero		1


	//   ....[36]....
        /*0330*/ 	.word	0x00000810
        /*0334*/ 	.word	0x000000ff
        /*0338*/ 	.word	0x00000090
        /*033c*/ 	.short	0x0100
        /*033e*/ 	.byte	0x05
	.zero		1


	//   ....[37]....
        /*0340*/ 	.word	0x00000820
        /*0344*/ 	.word	0x000000ff
        /*0348*/ 	.word	0x00000150
        /*034c*/ 	.short	0x0100
        /*034e*/ 	.byte	0x05
	.zero		1


	//   ....[38]....
        /*0350*/ 	.word	0x00000830
        /*0354*/ 	.word	0x000000ff
        /*0358*/ 	.word	0x00000098
        /*035c*/ 	.short	0x0100
        /*035e*/ 	.byte	0x05
	.zero		1


	//   ....[39]....
        /*0360*/ 	.word	0x00000840
        /*0364*/ 	.word	0x000000ff
        /*0368*/ 	.word	0x00000158
        /*036c*/ 	.short	0x0100
        /*036e*/ 	.byte	0x05
	.zero		1


	//   ....[40]....
        /*0370*/ 	.word	0x00000850
        /*0374*/ 	.word	0x000000ff
        /*0378*/ 	.word	0x000000a0
        /*037c*/ 	.short	0x0100
        /*037e*/ 	.byte	0x05
	.zero		1


	//   ....[41]....
        /*0380*/ 	.word	0x00000860
        /*0384*/ 	.word	0x000000ff
        /*0388*/ 	.word	0x00000160
        /*038c*/ 	.short	0x0100
        /*038e*/ 	.byte	0x05
	.zero		1


	//   ....[42]....
        /*0390*/ 	.word	0x00000870
        /*0394*/ 	.word	0x000000ff
        /*0398*/ 	.word	0x000000a8
        /*039c*/ 	.short	0x0100
        /*039e*/ 	.byte	0x05
	.zero		1


	//   ....[43]....
        /*03a0*/ 	.word	0x00000880
        /*03a4*/ 	.word	0x000000ff
        /*03a8*/ 	.word	0x00000168
        /*03ac*/ 	.short	0x0100
        /*03ae*/ 	.byte	0x05
	.zero		1


	//   ....[44]....
        /*03b0*/ 	.word	0x00000890
        /*03b4*/ 	.word	0x000000ff
        /*03b8*/ 	.word	0x000000b0
        /*03bc*/ 	.short	0x0100
        /*03be*/ 	.byte	0x05
	.zero		1


	//   ....[45]....
        /*03c0*/ 	.word	0x000008a0
        /*03c4*/ 	.word	0x000000ff
        /*03c8*/ 	.word	0x00000170
        /*03cc*/ 	.short	0x0100
        /*03ce*/ 	.byte	0x05
	.zero		1


	//   ....[46]....
        /*03d0*/ 	.word	0x000008b0
        /*03d4*/ 	.word	0x000000ff
        /*03d8*/ 	.word	0x000000b8
        /*03dc*/ 	.short	0x0100
        /*03de*/ 	.byte	0x05
	.zero		1


	//   ....[47]....
        /*03e0*/ 	.word	0x000008c0
        /*03e4*/ 	.word	0x000000ff
        /*03e8*/ 	.word	0x00000178
        /*03ec*/ 	.short	0x0100
        /*03ee*/ 	.byte	0x05
	.zero		1


	//   ....[48]....
        /*03f0*/ 	.word	0x00000a00
        /*03f4*/ 	.word	0x000000ff
        /*03f8*/ 	.word	0x00000180
        /*03fc*/ 	.short	0x0100
        /*03fe*/ 	.byte	0x07
	.zero		1


	//   ....[49]....
        /*0400*/ 	.word	0x00000a10
        /*0404*/ 	.word	0x000000ff
        /*0408*/ 	.word	0x00000190
        /*040c*/ 	.short	0x0100
        /*040e*/ 	.byte	0x07
	.zero		1


	//   ....[50]....
        /*0410*/ 	.word	0x00000a20
        /*0414*/ 	.word	0x000000ff
        /*0418*/ 	.word	0x00000188
        /*041c*/ 	.short	0x0100
        /*041e*/ 	.byte	0x07
	.zero		1


	//   ....[51]....
        /*0420*/ 	.word	0x00000a30
        /*0424*/ 	.word	0x000000ff
        /*0428*/ 	.word	0x00000198
        /*042c*/ 	.short	0x0100
        /*042e*/ 	.byte	0x07
	.zero		1


	//   ....[52]....
        /*0430*/ 	.word	0x00000b20
        /*0434*/ 	.word	0x000000ff
        /*0438*/ 	.word	0x000001a0
        /*043c*/ 	.short	0x0100
        /*043e*/ 	.byte	0x05
	.zero		1


	//   ....[53]....
        /*0440*/ 	.word	0x00000b30
        /*0444*/ 	.word	0x000000ff
        /*0448*/ 	.word	0x000001a8
        /*044c*/ 	.short	0x0100
        /*044e*/ 	.byte	0x05
	.zero		1


	//   ....[54]....
        /*0450*/ 	.word	0x00000c70
        /*0454*/ 	.word	0x000000ff
        /*0458*/ 	.word	0x000001b0
        /*045c*/ 	.short	0x0100
        /*045e*/ 	.byte	0x05
	.zero		1


	//   ....[55]....
        /*0460*/ 	.word	0x00000c80
        /*0464*/ 	.word	0x000000ff
        /*0468*/ 	.word	0x000001c0
        /*046c*/ 	.short	0x0100
        /*046e*/ 	.byte	0x05
	.zero		1


	//   ....[56]....
        /*0470*/ 	.word	0x00000c90
        /*0474*/ 	.word	0x000000ff
        /*0478*/ 	.word	0x000001b8
        /*047c*/ 	.short	0x0100
        /*047e*/ 	.byte	0x05
	.zero		1


	//   ....[57]....
        /*0480*/ 	.word	0x00000ca0
        /*0484*/ 	.word	0x000000ff
        /*0488*/ 	.word	0x000001c8
        /*048c*/ 	.short	0x0100
        /*048e*/ 	.byte	0x05
	.zero		1


	//   ....[58]....
        /*0490*/ 	.word	0x00000dd0
        /*0494*/ 	.word	0x000000ff
        /*0498*/ 	.word	0x000001d0
        /*049c*/ 	.short	0x0100
        /*049e*/ 	.byte	0x07
	.zero		1


	//   ....[59]....
        /*04a0*/ 	.word	0x00000de0
        /*04a4*/ 	.word	0x000000ff
        /*04a8*/ 	.word	0x000001f0
        /*04ac*/ 	.short	0x0100
        /*04ae*/ 	.byte	0x07
	.zero		1


	//   ....[60]....
        /*04b0*/ 	.word	0x00000df0
        /*04b4*/ 	.word	0x000000ff
        /*04b8*/ 	.word	0x000001d8
        /*04bc*/ 	.short	0x0100
        /*04be*/ 	.byte	0x07
	.zero		1


	//   ....[61]....
        /*04c0*/ 	.word	0x00000e00
        /*04c4*/ 	.word	0x000000ff
        /*04c8*/ 	.word	0x000001f8
        /*04cc*/ 	.short	0x0100
        /*04ce*/ 	.byte	0x07
	.zero		1


	//   ....[62]....
        /*04d0*/ 	.word	0x00000e10
        /*04d4*/ 	.word	0x000000ff
        /*04d8*/ 	.word	0x000001e0
        /*04dc*/ 	.short	0x0100
        /*04de*/ 	.byte	0x07
	.zero		1


	//   ....[63]....
        /*04e0*/ 	.word	0x00000e20
        /*04e4*/ 	.word	0x000000ff
        /*04e8*/ 	.word	0x00000200
        /*04ec*/ 	.short	0x0100
        /*04ee*/ 	.byte	0x07
	.zero		1


	//   ....[64]....
        /*04f0*/ 	.word	0x00000e30
        /*04f4*/ 	.word	0x000000ff
        /*04f8*/ 	.word	0x000001e8
        /*04fc*/ 	.short	0x0100
        /*04fe*/ 	.byte	0x07
	.zero		1


	//   ....[65]....
        /*0500*/ 	.word	0x00000e40
        /*0504*/ 	.word	0x000000ff
        /*0508*/ 	.word	0x00000208
        /*050c*/ 	.short	0x0100
        /*050e*/ 	.byte	0x07
	.zero		1


	//   ....[66]....
        /*0510*/ 	.word	0x00000f30
        /*0514*/ 	.word	0x000000ff
        /*0518*/ 	.word	0x00000210
        /*051c*/ 	.short	0x0100
        /*051e*/ 	.byte	0x05
	.zero		1


	//   ....[67]....
        /*0520*/ 	.word	0x00000f40
        /*0524*/ 	.word	0x000000ff
        /*0528*/ 	.word	0x00000220
        /*052c*/ 	.short	0x0100
        /*052e*/ 	.byte	0x05
	.zero		1


	//   ....[68]....
        /*0530*/ 	.word	0x00000f50
        /*0534*/ 	.word	0x000000ff
        /*0538*/ 	.word	0x00000218
        /*053c*/ 	.short	0x0100
        /*053e*/ 	.byte	0x05
	.zero		1


	//   ....[69]....
        /*0540*/ 	.word	0x00000f60
        /*0544*/ 	.word	0x000000ff
        /*0548*/ 	.word	0x00000228
        /*054c*/ 	.short	0x0100
        /*054e*/ 	.byte	0x05
	.zero		1


	//   ....[70]....
        /*0550*/ 	.word	0x00001830
        /*0554*/ 	.word	0x00000003
        /*0558*/ 	.word	0x00000220
        /*055c*/ 	.short	0x010a
        /*055e*/ 	.byte	0xff
	.zero		1


	//   ....[71]....
        /*0560*/ 	.word	0x00001860
        /*0564*/ 	.word	0x00000003
        /*0568*/ 	.word	0x00000210
        /*056c*/ 	.short	0x0101
        /*056e*/ 	.byte	0xff
	.zero		1


	//   ....[72]....
        /*0570*/ 	.word	0x00001930
        /*0574*/ 	.word	0x000000ff
        /*0578*/ 	.word	0x000000c0
        /*057c*/ 	.short	0x010a
        /*057e*/ 	.byte	0x08
	.zero		1


	//   ....[73]....
        /*0580*/ 	.word	0x000019d0
        /*0584*/ 	.word	0x000000ff
        /*0588*/ 	.word	0x000000c0
        /*058c*/ 	.short	0x010a
        /*058e*/ 	.byte	0x21
	.zero		1


	//   ....[74]....
        /*0590*/ 	.word	0x00001b30
        /*0594*/ 	.word	0x000000ff
        /*0598*/ 	.word	0x000000c0
        /*059c*/ 	.short	0x010a
        /*059e*/ 	.byte	0x08
	.zero		1


	//   ....[75]....
        /*05a0*/ 	.word	0x00001c20
        /*05a4*/ 	.word	0x000000ff
        /*05a8*/ 	.word	0x000001a8
        /*05ac*/ 	.short	0x0101
        /*05ae*/ 	.byte	0x04
	.zero		1


	//   ....[76]....
        /*05b0*/ 	.word	0x00001c40
        /*05b4*/ 	.word	0x000000ff
        /*05b8*/ 	.word	0x000000c0
        /*05bc*/ 	.short	0x010a
        /*05be*/ 	.byte	0x08
	.zero		1


	//   ....[77]....
        /*05c0*/ 	.word	0x00001cc0
        /*05c4*/ 	.word	0x000000ff
        /*05c8*/ 	.word	0x000000c0
        /*05cc*/ 	.short	0x010a
        /*05ce*/ 	.byte	0x11
	.zero		1


	//   ....[78]....
        /*05d0*/ 	.word	0x00001e20
        /*05d4*/ 	.word	0x000000ff
        /*05d8*/ 	.word	0x000000c0
        /*05dc*/ 	.short	0x010a
        /*05de*/ 	.byte	0x08
	.zero		1


	//   ....[79]....
        /*05e0*/ 	.word	0x00001f40
        /*05e4*/ 	.word	0x00000002
        /*05e8*/ 	.word	0x000001b0
        /*05ec*/ 	.short	0x010a
        /*05ee*/ 	.byte	0xff
	.zero		1


	//   ....[80]....
        /*05f0*/ 	.word	0x00002000
        /*05f4*/ 	.word	0x00000002
        /*05f8*/ 	.word	0x00000000
        /*05fc*/ 	.short	0x0101
        /*05fe*/ 	.byte	0xff
	.zero		1


	//   ....[81]....
        /*0600*/ 	.word	0x00002560
        /*0604*/ 	.word	0x000000ff
        /*0608*/ 	.word	0x00000000
        /*060c*/ 	.short	0x010a
        /*060e*/ 	.byte	0x05
	.zero		1


	//   ....[82]....
        /*0610*/ 	.word	0x000025f0
        /*0614*/ 	.word	0x000000ff
        /*0618*/ 	.word	0x00000000
        /*061c*/ 	.short	0x010a
        /*061e*/ 	.byte	0x05
	.zero		1


	//   ....[83]....
        /*0620*/ 	.word	0x00002680
        /*0624*/ 	.word	0x000000ff
        /*0628*/ 	.word	0x00000000
        /*062c*/ 	.short	0x010a
        /*062e*/ 	.byte	0x05
	.zero		1


	//   ....[84]....
        /*0630*/ 	.word	0x00002710
        /*0634*/ 	.word	0x000000ff
        /*0638*/ 	.word	0x00000000
        /*063c*/ 	.short	0x010a
        /*063e*/ 	.byte	0x05
	.zero		1


	//   ....[85]....
        /*0640*/ 	.word	0x000027a0
        /*0644*/ 	.word	0x000000ff
        /*0648*/ 	.word	0x00000000
        /*064c*/ 	.short	0x010a
        /*064e*/ 	.byte	0x05
	.zero		1


	//   ....[86]....
        /*0650*/ 	.word	0x00002830
        /*0654*/ 	.word	0x000000ff
        /*0658*/ 	.word	0x00000000
        /*065c*/ 	.short	0x010a
        /*065e*/ 	.byte	0x05
	.zero		1


	//   ....[87]....
        /*0660*/ 	.word	0x000028c0
        /*0664*/ 	.word	0x000000ff
        /*0668*/ 	.word	0x00000000
        /*066c*/ 	.short	0x010a
        /*066e*/ 	.byte	0x05
	.zero		1


	//   ....[88]....
        /*0670*/ 	.word	0x00002950
        /*0674*/ 	.word	0x000000ff
        /*0678*/ 	.word	0x00000000
        /*067c*/ 	.short	0x010a
        /*067e*/ 	.byte	0x05
	.zero		1


	//   ....[89]....
        /*0680*/ 	.word	0x000029e0
        /*0684*/ 	.word	0x000000ff
        /*0688*/ 	.word	0x00000000
        /*068c*/ 	.short	0x010a
        /*068e*/ 	.byte	0x05
	.zero		1


	//   ....[90]....
        /*0690*/ 	.word	0x00002a70
        /*0694*/ 	.word	0x000000ff
        /*0698*/ 	.word	0x00000000
        /*069c*/ 	.short	0x010a
        /*069e*/ 	.byte	0x05
	.zero		1


	//   ....[91]....
        /*06a0*/ 	.word	0x00002b00
        /*06a4*/ 	.word	0x000000ff
        /*06a8*/ 	.word	0x00000000
        /*06ac*/ 	.short	0x010a
        /*06ae*/ 	.byte	0x05
	.zero		1


	//   ....[92]....
        /*06b0*/ 	.word	0x00002b90
        /*06b4*/ 	.word	0x000000ff
        /*06b8*/ 	.word	0x00000000
        /*06bc*/ 	.short	0x010a
        /*06be*/ 	.byte	0x05
	.zero		1


	//   ....[93]....
        /*06c0*/ 	.word	0x00002c20
        /*06c4*/ 	.word	0x000000ff
        /*06c8*/ 	.word	0x00000000
        /*06cc*/ 	.short	0x010a
        /*06ce*/ 	.byte	0x05
	.zero		1


	//   ....[94]....
        /*06d0*/ 	.word	0x00002cb0
        /*06d4*/ 	.word	0x000000ff
        /*06d8*/ 	.word	0x00000000
        /*06dc*/ 	.short	0x010a
        /*06de*/ 	.byte	0x05
	.zero		1


	//   ....[95]....
        /*06e0*/ 	.word	0x00002d40
        /*06e4*/ 	.word	0x000000ff
        /*06e8*/ 	.word	0x00000000
        /*06ec*/ 	.short	0x010a
        /*06ee*/ 	.byte	0x05
	.zero		1


	//   ....[96]....
        /*06f0*/ 	.word	0x00002dd0
        /*06f4*/ 	.word	0x000000ff
        /*06f8*/ 	.word	0x00000000
        /*06fc*/ 	.short	0x010a
        /*06fe*/ 	.byte	0x05
	.zero		1


	//   ....[97]....
        /*0700*/ 	.word	0x00002e60
        /*0704*/ 	.word	0x000000ff
        /*0708*/ 	.word	0x00000000
        /*070c*/ 	.short	0x010a
        /*070e*/ 	.byte	0x05
	.zero		1


	//   ....[98]....
        /*0710*/ 	.word	0x00002ef0
        /*0714*/ 	.word	0x000000ff
        /*0718*/ 	.word	0x00000000
        /*071c*/ 	.short	0x010a
        /*071e*/ 	.byte	0x05
	.zero		1


	//   ....[99]....
        /*0720*/ 	.word	0x00002f80
        /*0724*/ 	.word	0x000000ff
        /*0728*/ 	.word	0x00000000
        /*072c*/ 	.short	0x010a
        /*072e*/ 	.byte	0x05
	.zero		1


	//   ....[100]....
        /*0730*/ 	.word	0x00003010
        /*0734*/ 	.word	0x000000ff
        /*0738*/ 	.word	0x00000000
        /*073c*/ 	.short	0x010a
        /*073e*/ 	.byte	0x05
	.zero		1


	//   ....[101]....
        /*0740*/ 	.word	0x000030a0
        /*0744*/ 	.word	0x000000ff
        /*0748*/ 	.word	0x00000000
        /*074c*/ 	.short	0x010a
        /*074e*/ 	.byte	0x05
	.zero		1


	//   ....[102]....
        /*0750*/ 	.word	0x00003130
        /*0754*/ 	.word	0x000000ff
        /*0758*/ 	.word	0x00000000
        /*075c*/ 	.short	0x010a
        /*075e*/ 	.byte	0x05
	.zero		1


	//   ....[103]....
        /*0760*/ 	.word	0x000031c0
        /*0764*/ 	.word	0x000000ff
        /*0768*/ 	.word	0x00000000
        /*076c*/ 	.short	0x010a
        /*076e*/ 	.byte	0x05
	.zero		1


	//   ....[104]....
        /*0770*/ 	.word	0x00003260
        /*0774*/ 	.word	0x00000000
        /*0778*/ 	.word	0x00000000
        /*077c*/ 	.short	0x010a
        /*077e*/ 	.byte	0xff
	.zero		1


	//   ....[105]....
        /*0780*/ 	.word	0x00003380
        /*0784*/ 	.word	0x00000000
        /*0788*/ 	.word	0x00000210
        /*078c*/ 	.short	0x010a
        /*078e*/ 	.byte	0xff
	.zero		1


	//   ....[106]....
        /*0790*/ 	.word	0x000033e0
        /*0794*/ 	.word	0x00000004
        /*0798*/ 	.word	0x00000000
        /*079c*/ 	.short	0x0101
        /*079e*/ 	.byte	0xff
	.zero		1


	//   ....[107]....
        /*07a0*/ 	.word	0x00003400
        /*07a4*/ 	.word	0x000000ff
        /*07a8*/ 	.word	0x000001c0
        /*07ac*/ 	.short	0x010a
        /*07ae*/ 	.byte	0x05
	.zero		1


	//   ....[108]....
        /*07b0*/ 	.word	0x00003520
        /*07b4*/ 	.word	0x00000000
        /*07b8*/ 	.word	0x000001b0
        /*07bc*/ 	.short	0x010a
        /*07be*/ 	.byte	0xff
	.zero		1


	//   ....[109]....
        /*07c0*/ 	.word	0x00003630
        /*07c4*/ 	.word	0x00000000
        /*07c8*/ 	.word	0x00000000
        /*07cc*/ 	.short	0x0101
        /*07ce*/ 	.byte	0xff
	.zero		1


	//   ....[110]....
        /*07d0*/ 	.word	0x000036c0
        /*07d4*/ 	.word	0x000000ff
        /*07d8*/ 	.word	0x000001c0
        /*07dc*/ 	.short	0x0106
        /*07de*/ 	.byte	0x05
	.zero		1


	//   ....[111]....
        /*07e0*/ 	.word	0x000036e0
        /*07e4*/ 	.word	0x000000ff
        /*07e8*/ 	.word	0x000001c0
        /*07ec*/ 	.short	0x010a
        /*07ee*/ 	.byte	0x05
	.zero		1


	//   ....[112]....
        /*07f0*/ 	.word	0x00003770
        /*07f4*/ 	.word	0x000000ff
        /*07f8*/ 	.word	0x000001c0
        /*07fc*/ 	.short	0x0106
        /*07fe*/ 	.byte	0x04
	.zero		1


	//   ....[113]....
        /*0800*/ 	.word	0x000037b0
        /*0804*/ 	.word	0x00000000
        /*0808*/ 	.word	0x000001c0
        /*080c*/ 	.short	0x010a
        /*080e*/ 	.byte	0xff
	.zero		1


	//   ....[114]....
        /*0810*/ 	.word	0x00003c90
        /*0814*/ 	.word	0x00000000
        /*0818*/ 	.word	0x000001b0
        /*081c*/ 	.short	0x010a
        /*081e*/ 	.byte	0xff
	.zero		1


	//   ....[115]....
        /*0820*/ 	.word	0x00003d90
        /*0824*/ 	.word	0x00000003
        /*0828*/ 	.word	0x00000000
        /*082c*/ 	.short	0x0101
        /*082e*/ 	.byte	0xff
	.zero		1


	//   ....[116]....
        /*0830*/ 	.word	0x00003da0
        /*0834*/ 	.word	0x000000ff
        /*0838*/ 	.word	0x00000000
        /*083c*/ 	.short	0x010a
        /*083e*/ 	.byte	0x04
	.zero		1


	//   ....[117]....
        /*0840*/ 	.word	0x00003dc0
        /*0844*/ 	.word	0x000000ff
        /*0848*/ 	.word	0x000001f0
        /*084c*/ 	.short	0x010a
        /*084e*/ 	.byte	0x09
	.zero		1


	//   ....[118]....
        /*0850*/ 	.word	0x00003ea0
        /*0854*/ 	.word	0x000000ff
        /*0858*/ 	.word	0x00000000
        /*085c*/ 	.short	0x010a
        /*085e*/ 	.byte	0x07
	.zero		1


	//   ....[119]....
        /*0860*/ 	.word	0x00003fd0
        /*0864*/ 	.word	0x000000ff
        /*0868*/ 	.word	0x00000000
        /*086c*/ 	.short	0x010a
        /*086e*/ 	.byte	0x04
	.zero		1


	//   ....[120]....
        /*0870*/ 	.word	0x00004180
        /*0874*/ 	.word	0x000000ff
        /*0878*/ 	.word	0x00000000
        /*087c*/ 	.short	0x010a
        /*087e*/ 	.byte	0x05
	.zero		1


	//   ....[121]....
        /*0880*/ 	.word	0x00004210
        /*0884*/ 	.word	0x000000ff
        /*0888*/ 	.word	0x00000000
        /*088c*/ 	.short	0x010a
        /*088e*/ 	.byte	0x05
	.zero		1


	//   ....[122]....
        /*0890*/ 	.word	0x000042a0
        /*0894*/ 	.word	0x000000ff
        /*0898*/ 	.word	0x00000000
        /*089c*/ 	.short	0x010a
        /*089e*/ 	.byte	0x05
	.zero		1


	//   ....[123]....
        /*08a0*/ 	.word	0x00004330
        /*08a4*/ 	.word	0x000000ff
        /*08a8*/ 	.word	0x00000000
        /*08ac*/ 	.short	0x010a
        /*08ae*/ 	.byte	0x07
	.zero		1


	//   ....[124]....
        /*08b0*/ 	.word	0x00004790
        /*08b4*/ 	.word	0x00000000
        /*08b8*/ 	.word	0x000001b0
        /*08bc*/ 	.short	0x010a
        /*08be*/ 	.byte	0xff
	.zero		1


	//   ....[125]....
        /*08c0*/ 	.word	0x00004850
        /*08c4*/ 	.word	0x00000000
        /*08c8*/ 	.word	0x00000000
        /*08cc*/ 	.short	0x0101
        /*08ce*/ 	.byte	0xff
	.zero		1


	//   ....[126]....
        /*08d0*/ 	.word	0x00004b70
        /*08d4*/ 	.word	0x000000ff
        /*08d8*/ 	.word	0x000001a8
        /*08dc*/ 	.short	0x010a
        /*08de*/ 	.byte	0x07
	.zero		1


	//   ....[127]....
        /*08e0*/ 	.word	0x00004d60
        /*08e4*/ 	.word	0x000000ff
        /*08e8*/ 	.word	0x00000190
        /*08ec*/ 	.short	0x010a
        /*08ee*/ 	.byte	0x07
	.zero		1


	//   ....[128]....
        /*08f0*/ 	.word	0x00004f30
        /*08f4*/ 	.word	0x000000ff
        /*08f8*/ 	.word	0x00000180
        /*08fc*/ 	.short	0x010b
        /*08fe*/ 	.byte	0x07
	.zero		1


	//   ....[129]....
        /*0900*/ 	.word	0x00004fa0
        /*0904*/ 	.word	0x000000ff
        /*0908*/ 	.word	0x00000000
        /*090c*/ 	.short	0x0101
        /*090e*/ 	.byte	0x08
	.zero		1


	//   ....[130]....
        /*0910*/ 	.word	0x00004fd0
        /*0914*/ 	.word	0x000000ff
        /*0918*/ 	.word	0x00000198
        /*091c*/ 	.short	0x010a
        /*091e*/ 	.byte	0x07
	.zero		1


	//   ....[131]....
        /*0920*/ 	.word	0x000051e0
        /*0924*/ 	.word	0x000000ff
        /*0928*/ 	.word	0x00000188
        /*092c*/ 	.short	0x010b
        /*092e*/ 	.byte	0x07
	.zero		1


	//   ....[132]....
        /*0930*/ 	.word	0x00005200
        /*0934*/ 	.word	0x000000ff
        /*0938*/ 	.word	0x00000000
        /*093c*/ 	.short	0x0101
        /*093e*/ 	.byte	0x0d
	.zero		1


	//   ....[133]....
        /*0940*/ 	.word	0x00005230
        /*0944*/ 	.word	0x000000ff
        /*0948*/ 	.word	0x00000190
        /*094c*/ 	.short	0x010a
        /*094e*/ 	.byte	0x07
	.zero		1


	//   ....[134]....
        /*0950*/ 	.word	0x00005270
        /*0954*/ 	.word	0x00000000
        /*0958*/ 	.word	0x00000198
        /*095c*/ 	.short	0x010a
        /*095e*/ 	.byte	0xff
	.zero		1


	//   ....[135]....
        /*0960*/ 	.word	0x000055a0
        /*0964*/ 	.word	0x00000000
        /*0968*/ 	.word	0x000001b0
        /*096c*/ 	.short	0x010a
        /*096e*/ 	.byte	0xff
	.zero		1


	//   ....[136]....
        /*0970*/ 	.word	0x000056b0
        /*0974*/ 	.word	0x00000000
        /*0978*/ 	.word	0x00000000
        /*097c*/ 	.short	0x0101
        /*097e*/ 	.byte	0xff
	.zero		1


	//   ....[137]....
        /*0980*/ 	.word	0x00006110
        /*0984*/ 	.word	0x00000003
        /*0988*/ 	.word	0x00000180
        /*098c*/ 	.short	0x010a
        /*098e*/ 	.byte	0xff
	.zero		1


	//   ....[138]....
        /*0990*/ 	.word	0x00006150
        /*0994*/ 	.word	0x000000cf
        /*0998*/ 	.word	0x000001d0
        /*099c*/ 	.short	0x010a
        /*099e*/ 	.byte	0xff
	.zero		1


	//   ....[139]....
        /*09a0*/ 	.word	0x00006280
        /*09a4*/ 	.word	0x00000003
        /*09a8*/ 	.word	0x00000180
        /*09ac*/ 	.short	0x010a
        /*09ae*/ 	.byte	0xff
	.zero		1


	//   ....[140]....
        /*09b0*/ 	.word	0x000063e0
        /*09b4*/ 	.word	0x00000000
        /*09b8*/ 	.word	0x00000000
        /*09bc*/ 	.short	0x0101
        /*09be*/ 	.byte	0xff
	.zero		1


	//   ....[141]....
        /*09c0*/ 	.word	0x00006440
        /*09c4*/ 	.word	0x000000cf
        /*09c8*/ 	.word	0x000001d0
        /*09cc*/ 	.short	0x010a
        /*09ce*/ 	.byte	0xff
	.zero		1


	//   ....[142]....
        /*09d0*/ 	.word	0x000077f0
        /*09d4*/ 	.word	0x000000d2
        /*09d8*/ 	.word	0x00000180
        /*09dc*/ 	.short	0x010a
        /*09de*/ 	.byte	0xff
	.zero		1


	//   ....[143]....
        /*09e0*/ 	.word	0x000078c0
        /*09e4*/ 	.word	0x000000d2
        /*09e8*/ 	.word	0x00000180
        /*09ec*/ 	.short	0x010a
        /*09ee*/ 	.byte	0xff
	.zero		1


	//   ....[144]....
        /*09f0*/ 	.word	0x00007a00
        /*09f4*/ 	.word	0x00000003
        /*09f8*/ 	.word	0x00000000
        /*09fc*/ 	.short	0x0101
        /*09fe*/ 	.byte	0xff
	.zero		1


	//   ....[145]....
        /*0a00*/ 	.word	0x00007f10
        /*0a04*/ 	.word	0x000000ff
        /*0a08*/ 	.word	0x00000000
        /*0a0c*/ 	.short	0x0101
        /*0a0e*/ 	.byte	0x05
	.zero		1


	//   ....[146]....
        /*0a10*/ 	.word	0x00008e90
        /*0a14*/ 	.word	0x00000003
        /*0a18*/ 	.word	0x00000220
        /*0a1c*/ 	.short	0x010a
        /*0a1e*/ 	.byte	0xff
	.zero		1


	//   ....[147]....
        /*0a20*/ 	.word	0x00008ef0
        /*0a24*/ 	.word	0x00000002
        /*0a28*/ 	.word	0x000000c0
        /*0a2c*/ 	.short	0x010a
        /*0a2e*/ 	.byte	0xff
	.zero		1


	//   ....[148]....
        /*0a30*/ 	.word	0x00008f50
        /*0a34*/ 	.word	0x00000002
        /*0a38*/ 	.word	0x000000c0
        /*0a3c*/ 	.short	0x010a
        /*0a3e*/ 	.byte	0xff
	.zero		1


	//   ....[149]....
        /*0a40*/ 	.word	0x00008fa0
        /*0a44*/ 	.word	0x00000002
        /*0a48*/ 	.word	0x000001b0
        /*0a4c*/ 	.short	0x010a
        /*0a4e*/ 	.byte	0xff
	.zero		1


	//   ....[150]....
        /*0a50*/ 	.word	0x00009000
        /*0a54*/ 	.word	0x00000000
        /*0a58*/ 	.word	0x00000000
        /*0a5c*/ 	.short	0x010a
        /*0a5e*/ 	.byte	0xff
	.zero		1


	//   ....[151]....
        /*0a60*/ 	.word	0x00009060
        /*0a64*/ 	.word	0x00000000
        /*0a68*/ 	.word	0x00000000
        /*0a6c*/ 	.short	0x010a
        /*0a6e*/ 	.byte	0xff
	.zero		1


	//   ....[152]....
        /*0a70*/ 	.word	0x000090c0
        /*0a74*/ 	.word	0x00000000
        /*0a78*/ 	.word	0x00000000
        /*0a7c*/ 	.short	0x010a
        /*0a7e*/ 	.byte	0xff
	.zero		1


	//   ....[153]....
        /*0a80*/ 	.word	0x00009120
        /*0a84*/ 	.word	0x00000000
        /*0a88*/ 	.word	0x00000000
        /*0a8c*/ 	.short	0x010a
        /*0a8e*/ 	.byte	0xff
	.zero		1


	//   ....[154]....
        /*0a90*/ 	.word	0x00009180
        /*0a94*/ 	.word	0x00000000
        /*0a98*/ 	.word	0x00000000
        /*0a9c*/ 	.short	0x010a
        /*0a9e*/ 	.byte	0xff
	.zero		1


	//   ....[155]....
        /*0aa0*/ 	.word	0x000091e0
        /*0aa4*/ 	.word	0x00000000
        /*0aa8*/ 	.word	0x00000000
        /*0aac*/ 	.short	0x010a
        /*0aae*/ 	.byte	0xff
	.zero		1


	//   ....[156]....
        /*0ab0*/ 	.word	0x00009240
        /*0ab4*/ 	.word	0x00000000
        /*0ab8*/ 	.word	0x00000000
        /*0abc*/ 	.short	0x010a
        /*0abe*/ 	.byte	0xff
	.zero		1


	//   ....[157]....
        /*0ac0*/ 	.word	0x000092a0
        /*0ac4*/ 	.word	0x00000000
        /*0ac8*/ 	.word	0x00000000
        /*0acc*/ 	.short	0x010a
        /*0ace*/ 	.byte	0xff
	.zero		1


	//   ....[158]....
        /*0ad0*/ 	.word	0x00009300
        /*0ad4*/ 	.word	0x00000000
        /*0ad8*/ 	.word	0x00000000
        /*0adc*/ 	.short	0x010a
        /*0ade*/ 	.byte	0xff
	.zero		1


	//   ....[159]....
        /*0ae0*/ 	.word	0x00009360
        /*0ae4*/ 	.word	0x00000000
        /*0ae8*/ 	.word	0x00000000
        /*0aec*/ 	.short	0x010a
        /*0aee*/ 	.byte	0xff
	.zero		1


	//   ....[160]....
        /*0af0*/ 	.word	0x000093c0
        /*0af4*/ 	.word	0x00000000
        /*0af8*/ 	.word	0x00000000
        /*0afc*/ 	.short	0x010a
        /*0afe*/ 	.byte	0xff
	.zero		1


	//   ....[161]....
        /*0b00*/ 	.word	0x00009420
        /*0b04*/ 	.word	0x00000000
        /*0b08*/ 	.word	0x00000000
        /*0b0c*/ 	.short	0x010a
        /*0b0e*/ 	.byte	0xff
	.zero		1


	//   ....[162]....
        /*0b10*/ 	.word	0x00009480
        /*0b14*/ 	.word	0x00000000
        /*0b18*/ 	.word	0x00000000
        /*0b1c*/ 	.short	0x010a
        /*0b1e*/ 	.byte	0xff
	.zero		1


	//   ....[163]....
        /*0b20*/ 	.word	0x000094e0
        /*0b24*/ 	.word	0x00000000
        /*0b28*/ 	.word	0x00000000
        /*0b2c*/ 	.short	0x010a
        /*0b2e*/ 	.byte	0xff
	.zero		1


	//   ....[164]....
        /*0b30*/ 	.word	0x00009540
        /*0b34*/ 	.word	0x00000000
        /*0b38*/ 	.word	0x00000000
        /*0b3c*/ 	.short	0x010a
        /*0b3e*/ 	.byte	0xff
	.zero		1


	//   ....[165]....
        /*0b40*/ 	.word	0x000095a0
        /*0b44*/ 	.word	0x00000000
        /*0b48*/ 	.word	0x00000000
        /*0b4c*/ 	.short	0x010a
        /*0b4e*/ 	.byte	0xff
	.zero		1


	//   ....[166]....
        /*0b50*/ 	.word	0x00009600
        /*0b54*/ 	.word	0x00000000
        /*0b58*/ 	.word	0x00000000
        /*0b5c*/ 	.short	0x010a
        /*0b5e*/ 	.byte	0xff
	.zero		1


	//   ....[167]....
        /*0b60*/ 	.word	0x00009660
        /*0b64*/ 	.word	0x00000000
        /*0b68*/ 	.word	0x00000000
        /*0b6c*/ 	.short	0x010a
        /*0b6e*/ 	.byte	0xff
	.zero		1


	//   ....[168]....
        /*0b70*/ 	.word	0x000096c0
        /*0b74*/ 	.word	0x00000000
        /*0b78*/ 	.word	0x00000000
        /*0b7c*/ 	.short	0x010a
        /*0b7e*/ 	.byte	0xff
	.zero		1


	//   ....[169]....
        /*0b80*/ 	.word	0x00009720
        /*0b84*/ 	.word	0x00000000
        /*0b88*/ 	.word	0x00000000
        /*0b8c*/ 	.short	0x010a
        /*0b8e*/ 	.byte	0xff
	.zero		1


	//   ....[170]....
        /*0b90*/ 	.word	0x00009780
        /*0b94*/ 	.word	0x00000000
        /*0b98*/ 	.word	0x00000000
        /*0b9c*/ 	.short	0x010a
        /*0b9e*/ 	.byte	0xff
	.zero		1


	//   ....[171]....
        /*0ba0*/ 	.word	0x000097e0
        /*0ba4*/ 	.word	0x00000000
        /*0ba8*/ 	.word	0x00000000
        /*0bac*/ 	.short	0x010a
        /*0bae*/ 	.byte	0xff
	.zero		1


	//   ....[172]....
        /*0bb0*/ 	.word	0x00009840
        /*0bb4*/ 	.word	0x00000000
        /*0bb8*/ 	.word	0x00000000
        /*0bbc*/ 	.short	0x010a
        /*0bbe*/ 	.byte	0xff
	.zero		1


	//   ....[173]....
        /*0bc0*/ 	.word	0x00009890
        /*0bc4*/ 	.word	0x00000000
        /*0bc8*/ 	.word	0x00000210
        /*0bcc*/ 	.short	0x010a
        /*0bce*/ 	.byte	0xff
	.zero		1


	//   ....[174]....
        /*0bd0*/ 	.word	0x000098f0
        /*0bd4*/ 	.word	0x00000000
        /*0bd8*/ 	.word	0x000001c0
        /*0bdc*/ 	.short	0x010a
        /*0bde*/ 	.byte	0xff
	.zero		1


	//   ....[175]....
        /*0be0*/ 	.word	0x00009940
        /*0be4*/ 	.word	0x00000000
        /*0be8*/ 	.word	0x000001b0
        /*0bec*/ 	.short	0x010a
        /*0bee*/ 	.byte	0xff
	.zero		1


	//   ....[176]....
        /*0bf0*/ 	.word	0x000099a0
        /*0bf4*/ 	.word	0x00000000
        /*0bf8*/ 	.word	0x000001c0
        /*0bfc*/ 	.short	0x010a
        /*0bfe*/ 	.byte	0xff
	.zero		1


	//   ....[177]....
        /*0c00*/ 	.word	0x000099f0
        /*0c04*/ 	.word	0x00000000
        /*0c08*/ 	.word	0x000001b0
        /*0c0c*/ 	.short	0x010a
        /*0c0e*/ 	.byte	0xff
	.zero		1


	//   ....[178]....
        /*0c10*/ 	.word	0x00009a50
        /*0c14*/ 	.word	0x00000003
        /*0c18*/ 	.word	0x000001f0
        /*0c1c*/ 	.short	0x010a
        /*0c1e*/ 	.byte	0xff
	.zero		1


	//   ....[179]....
        /*0c20*/ 	.word	0x00009ab0
        /*0c24*/ 	.word	0x00000000
        /*0c28*/ 	.word	0x00000000
        /*0c2c*/ 	.short	0x010a
        /*0c2e*/ 	.byte	0xff
	.zero		1


	//   ....[180]....
        /*0c30*/ 	.word	0x00009b10
        /*0c34*/ 	.word	0x00000000
        /*0c38*/ 	.word	0x00000000
        /*0c3c*/ 	.short	0x010a
        /*0c3e*/ 	.byte	0xff
	.zero		1


	//   ....[181]....
        /*0c40*/ 	.word	0x00009b70
        /*0c44*/ 	.word	0x00000000
        /*0c48*/ 	.word	0x00000000
        /*0c4c*/ 	.short	0x010a
        /*0c4e*/ 	.byte	0xff
	.zero		1


	//   ....[182]....
        /*0c50*/ 	.word	0x00009bd0
        /*0c54*/ 	.word	0x00000000
        /*0c58*/ 	.word	0x00000000
        /*0c5c*/ 	.short	0x010a
        /*0c5e*/ 	.byte	0xff
	.zero		1


	//   ....[183]....
        /*0c60*/ 	.word	0x00009c30
        /*0c64*/ 	.word	0x00000000
        /*0c68*/ 	.word	0x00000000
        /*0c6c*/ 	.short	0x010a
        /*0c6e*/ 	.byte	0xff
	.zero		1


	//   ....[184]....
        /*0c70*/ 	.word	0x00009c80
        /*0c74*/ 	.word	0x00000000
        /*0c78*/ 	.word	0x000001b0
        /*0c7c*/ 	.short	0x010a
        /*0c7e*/ 	.byte	0xff
	.zero		1


	//   ....[185]....
        /*0c80*/ 	.word	0x00009ce0
        /*0c84*/ 	.word	0x00000000
        /*0c88*/ 	.word	0x000001a8
        /*0c8c*/ 	.short	0x010a
        /*0c8e*/ 	.byte	0xff
	.zero		1


	//   ....[186]....
        /*0c90*/ 	.word	0x00009d40
        /*0c94*/ 	.word	0x00000003
        /*0c98*/ 	.word	0x00000190
        /*0c9c*/ 	.short	0x010a
        /*0c9e*/ 	.byte	0xff
	.zero		1


	//   ....[187]....
        /*0ca0*/ 	.word	0x00009da0
        /*0ca4*/ 	.word	0x00000003
        /*0ca8*/ 	.word	0x00000198
        /*0cac*/ 	.short	0x010a
        /*0cae*/ 	.byte	0xff
	.zero		1


	//   ....[188]....
        /*0cb0*/ 	.word	0x00009e00
        /*0cb4*/ 	.word	0x00000000
        /*0cb8*/ 	.word	0x00000190
        /*0cbc*/ 	.short	0x010a
        /*0cbe*/ 	.byte	0xff
	.zero		1


	//   ....[189]....
        /*0cc0*/ 	.word	0x00009e50
        /*0cc4*/ 	.word	0x00000000
        /*0cc8*/ 	.word	0x000001b0
        /*0ccc*/ 	.short	0x010a
        /*0cce*/ 	.byte	0xff
	.zero		1


	//   ....[190]....
        /*0cd0*/ 	.word	0x00009ea0
        /*0cd4*/ 	.word	0x00000003
        /*0cd8*/ 	.word	0x00000180
        /*0cdc*/ 	.short	0x010a
        /*0cde*/ 	.byte	0xff
	.zero		1


	//   ....[191]....
        /*0ce0*/ 	.word	0x00009ef0
        /*0ce4*/ 	.word	0x000000cf
        /*0ce8*/ 	.word	0x000001d0
        /*0cec*/ 	.short	0x010a
        /*0cee*/ 	.byte	0xff
	.zero		1


	//   ....[192]....
        /*0cf0*/ 	.word	0x00009f40
        /*0cf4*/ 	.word	0x000000d2
        /*0cf8*/ 	.word	0x00000180
        /*0cfc*/ 	.short	0x010a
        /*0cfe*/ 	.byte	0xff
	.zero		1


	//----- nvinfo : EIATTR_NUM_MBARRIERS
	.align		4
.L_47:
        /*0d00*/ 	.byte	0x03, 0x38
        /*0d02*/ 	.short	0x0046


	//----- nvinfo : EIATTR_EXIT_INSTR_OFFSETS
	.align		4
        /*0d04*/ 	.byte	0x04, 0x1c
        /*0d06*/ 	.short	(.L_49 - .L_48)


	//   ....[0]....
.L_48:
        /*0d08*/ 	.word	0x00003290


	//   ....[1]....
        /*0d0c*/ 	.word	0x00003780


	//   ....[2]....
        /*0d10*/ 	.word	0x000037e0


	//   ....[3]....
        /*0d14*/ 	.word	0x00004590


	//   ....[4]....
        /*0d18*/ 	.word	0x000052a0


	//   ....[5]....
        /*0d1c*/ 	.word	0x000052e0


	//   ....[6]....
        /*0d20*/ 	.word	0x00008e80


	//----- nvinfo : EIATTR_MAX_THREADS
	.align		4
.L_49:
        /*0d24*/ 	.byte	0x04, 0x05
        /*0d26*/ 	.short	(.L_51 - .L_50)
.L_50:
        /*0d28*/ 	.word	0x00000100
        /*0d2c*/ 	.word	0x00000001
        /*0d30*/ 	.word	0x00000001


	//----- nvinfo : EIATTR_CRS_STACK_SIZE
	.align		4
.L_51:
        /*0d34*/ 	.byte	0x04, 0x1e
        /*0d36*/ 	.short	(.L_53 - .L_52)
.L_52:
        /*0d38*/ 	.word	0x00000000


	//----- nvinfo : EIATTR_CBANK_PARAM_SIZE
	.align		4
.L_53:
        /*0d3c*/ 	.byte	0x03, 0x19
        /*0d3e*/ 	.short	0x0800


	//----- nvinfo : EIATTR_PARAM_CBANK
	.align		4
        /*0d40*/ 	.byte	0x04, 0x0a
        /*0d42*/ 	.short	(.L_55 - .L_54)
	.align		4
.L_54:
        /*0d44*/ 	.word	index@(.nv.constant0._ZN7cutlass13device_kernelINS_4gemm6kernel13GemmUniversalIN4cute5tupleIJiiiiEEENS1_10collective13CollectiveMmaINS1_35MainloopSm100TmaUmmaWarpSpecializedILi24ELi2ELi4ENS5_IJNS4_1CILi1EEESB_SB_EEEEENS5_IJNSA_ILi128EEESE_NSA_ILi32EEEEEENS_12float_e4m3_tENS5_IJlSB_lEEESH_SI_NS4_8TiledMMAINS4_8MMA_AtomIJNS4_10MMA_TraitsINS4_19SM100_MMA_F8F6F4_SSEJSH_SH_fSE_SE_NS4_17integral_constantINS4_4UMMA5MajorELSP_0EEESQ_NSN_INSO_7ScaleInELSR_0EEESS_EEEEEENS4_6LayoutISC_NS5_IJNSA_ILi0EEESW_SW_EEEEENS5_IJNS4_10UnderscoreESZ_SZ_EEEEENS4_13SM90_TMA_LOADENS4_14ComposedLayoutINS4_7SwizzleILi1ELi4ELi3EEENS4_18smem_ptr_flag_bitsILi8EEENSV_INS5_IJNSA_ILi8EEESF_EEENS5_IJSF_SB_EEEEEEEvNS4_8identityES12_S1C_vS1D_EENS_8epilogue10collective18CollectiveEpilogueINS1F_23Sm100TmaWarpSpecializedILi2ELi2ELi64ELb0ELb0EEEJSG_NS5_IJNSV_ISE_SB_EENSV_INSA_ILi64EEESB_EEEEESH_SI_SH_SI_NS1F_6fusion15FusionCallbacksIS1J_NS1O_17LinearCombinationISH_fSH_fLNS_15FloatRoundStyleE2EEESG_S1N_JEEENS4_5SM1004TMEM4LOAD26SM100_TMEM_LOAD_32dp32b64xES12_NS13_INS14_ILi2ELi4ELi3EEES17_NSV_INS5_IJS18_S1L_EEENS5_IJS1L_SB_EEEEEEENS4_39AutoVectorizingCopyWithAssumedAlignmentILi128EEENS4_14SM90_TMA_STOREES22_S24_S24_EEEvvEEEEvNT_6ParamsE)
        /*0d48*/ 	.short	0x0380
        /*0d4a*/ 	.short	0x0800


	//----- nvinfo : EIATTR_SW_WAR
	.align		4
.L_55:
        /*0d4c*/ 	.byte	0x04, 0x36
        /*0d4e*/ 	.short	(.L_57 - .L_56)
.L_56:
        /*0d50*/ 	.word	0x00000008
.L_57:


//--------------------- .nv.callgraph             --------------------------
	.section	.nv.callgraph,"",@"SHT_CUDA_CALLGRAPH"
	.align	4
	.sectionentsize	8
	.align		4
        /*0000*/ 	.word	0x00000000
	.align		4
        /*0004*/ 	.word	0xffffffff
	.align		4
        /*0008*/ 	.word	index@(_ZN7cutlass13device_kernelINS_4gemm6kernel13GemmUniversalIN4cute5tupleIJiiiiEEENS1_10collective13CollectiveMmaINS1_35MainloopSm100TmaUmmaWarpSpecializedILi24ELi2ELi4ENS5_IJNS4_1CILi1EEESB_SB_EEEEENS5_IJNSA_ILi128EEESE_NSA_ILi32EEEEEENS_12float_e4m3_tENS5_IJlSB_lEEESH_SI_NS4_8TiledMMAINS4_8MMA_AtomIJNS4_10MMA_TraitsINS4_19SM100_MMA_F8F6F4_SSEJSH_SH_fSE_SE_NS4_17integral_constantINS4_4UMMA5MajorELSP_0EEESQ_NSN_INSO_7ScaleInELSR_0EEESS_EEEEEENS4_6LayoutISC_NS5_IJNSA_ILi0EEESW_SW_EEEEENS5_IJNS4_10UnderscoreESZ_SZ_EEEEENS4_13SM90_TMA_LOADENS4_14ComposedLayoutINS4_7SwizzleILi1ELi4ELi3EEENS4_18smem_ptr_flag_bitsILi8EEENSV_INS5_IJNSA_ILi8EEESF_EEENS5_IJSF_SB_EEEEEEEvNS4_8identityES12_S1C_vS1D_EENS_8epilogue10collective18CollectiveEpilogueINS1F_23Sm100TmaWarpSpecializedILi2ELi2ELi64ELb0ELb0EEEJSG_NS5_IJNSV_ISE_SB_EENSV_INSA_ILi64EEESB_EEEEESH_SI_SH_SI_NS1F_6fusion15FusionCallbacksIS1J_NS1O_17LinearCombinationISH_fSH_fLNS_15FloatRoundStyleE2EEESG_S1N_JEEENS4_5SM1004TMEM4LOAD26SM100_TMEM_LOAD_32dp32b64xES12_NS13_INS14_ILi2ELi4ELi3EEES17_NSV_INS5_IJS18_S1L_EEENS5_IJS1L_SB_EEEEEEENS4_39AutoVectorizingCopyWithAssumedAlignmentILi128EEENS4_14SM90_TMA_STOREES22_S24_S24_EEEvvEEEEvNT_6ParamsE)
	.align		4
        /*000c*/ 	.word	index@(__assertfail)
	.align		4
        /*0010*/ 	.word	0x00000000
	.align		4
        /*0014*/ 	.word	0xfffffffe
	.align		4
        /*0018*/ 	.word	0x00000000
	.align		4
        /*001c*/ 	.word	0xfffffffd
	.align		4
        /*0020*/ 	.word	0x00000000
	.align		4
        /*0024*/ 	.word	0xfffffffc


//--------------------- .nv.constant4             --------------------------
	.section	.nv.constant4,"a",@progbits
	.align	8
	.align		8
.nv.constant4:
        /*0000*/ 	.dword	__assertfail
	.align		8
        /*0008*/ 	.dword	__unnamed_1
	.align		8
        /*0010*/ 	.dword	__unnamed_2
	.align		8
        /*0018*/ 	.dword	_ZN40_INTERNAL_dea9e27d_4_k_cu_4362a0b5_336374cuda3std3__45__cpo5beginE
	.align		8
        /*0020*/ 	.dword	_ZN40_INTERNAL_dea9e27d_4_k_cu_4362a0b5_336374cuda3std3__45__cpo3endE
	.align		8
        /*0028*/ 	.dword	_ZN40_INTERNAL_dea9e27d_4_k_cu_4362a0b5_336374cuda3std3__45__cpo6cbeginE
	.align		8
        /*0030*/ 	.dword	_ZN40_INTERNAL_dea9e27d_4_k_cu_4362a0b5_336374cuda3std3__45__cpo4cendE
	.align		8
        /*0038*/ 	.dword	_ZN40_INTERNAL_dea9e27d_4_k_cu_4362a0b5_336374cuda3std3__442_GLOBAL__N__dea9e27d_4_k_cu_4362a0b5_336376ignoreE
	.align		8
        /*0040*/ 	.dword	_ZN40_INTERNAL_dea9e27d_4_k_cu_4362a0b5_336374cuda3std3__419piecewise_constructE
	.align		8
        /*0048*/ 	.dword	_ZN40_INTERNAL_dea9e27d_4_k_cu_4362a0b5_336374cuda3std3__48in_placeE
	.align		8
        /*0050*/ 	.dword	_ZN40_INTERNAL_dea9e27d_4_k_cu_4362a0b5_336374cuda3std6ranges3__45__cpo4swapE
	.align		8
        /*0058*/ 	.dword	_ZN40_INTERNAL_dea9e27d_4_k_cu_4362a0b5_336374cuda3std6ranges3__45__cpo9iter_moveE
	.align		8
        /*0060*/ 	.dword	_ZN40_INTERNAL_dea9e27d_4_k_cu_4362a0b5_336374cute7productE
	.align		8
        /*0068*/ 	.dword	_ZN40_INTERNAL_dea9e27d_4_k_cu_4362a0b5_336374cute1_E
	.align		8
        /*0070*/ 	.dword	$str$25
	.align		8
        /*0078*/ 	.dword	$str$26
	.align		8
        /*0080*/ 	.dword	$str$27
	.align		8
        /*0088*/ 	.dword	$str$28


//--------------------- .text._ZN7cutlass13device_kernelINS_4gemm6kernel13GemmUniversalIN4cute5tupleIJiiiiEEENS1_10collective13CollectiveMmaINS1_35MainloopSm100TmaUmmaWarpSpecializedILi24ELi2ELi4ENS5_IJNS4_1CILi1EEESB_SB_EEEEENS5_IJNSA_ILi128EEESE_NSA_ILi32EEEEEENS_12float_e4m3_tENS5_IJlSB_lEEESH_SI_NS4_8TiledMMAINS4_8MMA_AtomIJNS4_10MMA_TraitsINS4_19SM100_MMA_F8F6F4_SSEJSH_SH_fSE_SE_NS4_17integral_constantINS4_4UMMA5MajorELSP_0EEESQ_NSN_INSO_7ScaleInELSR_0EEESS_EEEEEENS4_6LayoutISC_NS5_IJNSA_ILi0EEESW_SW_EEEEENS5_IJNS4_10UnderscoreESZ_SZ_EEEEENS4_13SM90_TMA_LOADENS4_14ComposedLayoutINS4_7SwizzleILi1ELi4ELi3EEENS4_18smem_ptr_flag_bitsILi8EEENSV_INS5_IJNSA_ILi8EEESF_EEENS5_IJSF_SB_EEEEEEEvNS4_8identityES12_S1C_vS1D_EENS_8epilogue10collective18CollectiveEpilogueINS1F_23Sm100TmaWarpSpecializedILi2ELi2ELi64ELb0ELb0EEEJSG_NS5_IJNSV_ISE_SB_EENSV_INSA_ILi64EEESB_EEEEESH_SI_SH_SI_NS1F_6fusion15FusionCallbacksIS1J_NS1O_17LinearCombinationISH_fSH_fLNS_15FloatRoundStyleE2EEESG_S1N_JEEENS4_5SM1004TMEM4LOAD26SM100_TMEM_LOAD_32dp32b64xES12_NS13_INS14_ILi2ELi4ELi3EEES17_NSV_INS5_IJS18_S1L_EEENS5_IJS1L_SB_EEEEEEENS4_39AutoVectorizingCopyWithAssumedAlignmentILi128EEENS4_14SM90_TMA_STOREES22_S24_S24_EEEvvEEEEvNT_6ParamsE --------------------------
	.section	.text._ZN7cutlass13device_kernelINS_4gemm6kernel13GemmUniversalIN4cute5tupleIJiiiiEEENS1_10collective13CollectiveMmaINS1_35MainloopSm100TmaUmmaWarpSpecializedILi24ELi2ELi4ENS5_IJNS4_1CILi1EEESB_SB_EEEEENS5_IJNSA_ILi128EEESE_NSA_ILi32EEEEEENS_12float_e4m3_tENS5_IJlSB_lEEESH_SI_NS4_8TiledMMAINS4_8MMA_AtomIJNS4_10MMA_TraitsINS4_19SM100_MMA_F8F6F4_SSEJSH_SH_fSE_SE_NS4_17integral_constantINS4_4UMMA5MajorELSP_0EEESQ_NSN_INSO_7ScaleInELSR_0EEESS_EEEEEENS4_6LayoutISC_NS5_IJNSA_ILi0EEESW_SW_EEEEENS5_IJNS4_10UnderscoreESZ_SZ_EEEEENS4_13SM90_TMA_LOADENS4_14ComposedLayoutINS4_7SwizzleILi1ELi4ELi3EEENS4_18smem_ptr_flag_bitsILi8EEENSV_INS5_IJNSA_ILi8EEESF_EEENS5_IJSF_SB_EEEEEEEvNS4_8identityES12_S1C_vS1D_EENS_8epilogue10collective18CollectiveEpilogueINS1F_23Sm100TmaWarpSpecializedILi2ELi2ELi64ELb0ELb0EEEJSG_NS5_IJNSV_ISE_SB_EENSV_INSA_ILi64EEESB_EEEEESH_SI_SH_SI_NS1F_6fusion15FusionCallbacksIS1J_NS1O_17LinearCombinationISH_fSH_fLNS_15FloatRoundStyleE2EEESG_S1N_JEEENS4_5SM1004TMEM4LOAD26SM100_TMEM_LOAD_32dp32b64xES12_NS13_INS14_ILi2ELi4ELi3EEES17_NSV_INS5_IJS18_S1L_EEENS5_IJS1L_SB_EEEEEEENS4_39AutoVectorizingCopyWithAssumedAlignmentILi128EEENS4_14SM90_TMA_STOREES22_S24_S24_EEEvvEEEEvNT_6ParamsE,"ax",@progbits
	.align	128
.text._ZN7cutlass13device_kernelINS_4gemm6kernel13GemmUniversalIN4cute5tupleIJiiiiEEENS1_10collective13CollectiveMmaINS1_35MainloopSm100TmaUmmaWarpSpecializedILi24ELi2ELi4ENS5_IJNS4_1CILi1EEESB_SB_EEEEENS5_IJNSA_ILi128EEESE_NSA_ILi32EEEEEENS_12float_e4m3_tENS5_IJlSB_lEEESH_SI_NS4_8TiledMMAINS4_8MMA_AtomIJNS4_10MMA_TraitsINS4_19SM100_MMA_F8F6F4_SSEJSH_SH_fSE_SE_NS4_17integral_constantINS4_4UMMA5MajorELSP_0EEESQ_NSN_INSO_7ScaleInELSR_0EEESS_EEEEEENS4_6LayoutISC_NS5_IJNSA_ILi0EEESW_SW_EEEEENS5_IJNS4_10UnderscoreESZ_SZ_EEEEENS4_13SM90_TMA_LOADENS4_14ComposedLayoutINS4_7SwizzleILi1ELi4ELi3EEENS4_18smem_ptr_flag_bitsILi8EEENSV_INS5_IJNSA_ILi8EEESF_EEENS5_IJSF_SB_EEEEEEEvNS4_8identityES12_S1C_vS1D_EENS_8epilogue10collective18CollectiveEpilogueINS1F_23Sm100TmaWarpSpecializedILi2ELi2ELi64ELb0ELb0EEEJSG_NS5_IJNSV_ISE_SB_EENSV_INSA_ILi64EEESB_EEEEESH_SI_SH_SI_NS1F_6fusion15FusionCallbacksIS1J_NS1O_17LinearCombinationISH_fSH_fLNS_15FloatRoundStyleE2EEESG_S1N_JEEENS4_5SM1004TMEM4LOAD26SM100_TMEM_LOAD_32dp32b64xES12_NS13_INS14_ILi2ELi4ELi3EEES17_NSV_INS5_IJS18_S1L_EEENS5_IJS1L_SB_EEEEEEENS4_39AutoVectorizingCopyWithAssumedAlignmentILi128EEENS4_14SM90_TMA_STOREES22_S24_S24_EEEvvEEEEvNT_6ParamsE:
        .type           _ZN7cutlass13device_kernelINS_4gemm6kernel13GemmUniversalIN4cute5tupleIJiiiiEEENS1_10collective13CollectiveMmaINS1_35MainloopSm100TmaUmmaWarpSpecializedILi24ELi2ELi4ENS5_IJNS4_1CILi1EEESB_SB_EEEEENS5_IJNSA_ILi128EEESE_NSA_ILi32EEEEEENS_12float_e4m3_tENS5_IJlSB_lEEESH_SI_NS4_8TiledMMAINS4_8MMA_AtomIJNS4_10MMA_TraitsINS4_19SM100_MMA_F8F6F4_SSEJSH_SH_fSE_SE_NS4_17integral_constantINS4_4UMMA5MajorELSP_0EEESQ_NSN_INSO_7ScaleInELSR_0EEESS_EEEEEENS4_6LayoutISC_NS5_IJNSA_ILi0EEESW_SW_EEEEENS5_IJNS4_10UnderscoreESZ_SZ_EEEEENS4_13SM90_TMA_LOADENS4_14ComposedLayoutINS4_7SwizzleILi1ELi4ELi3EEENS4_18smem_ptr_flag_bitsILi8EEENSV_INS5_IJNSA_ILi8EEESF_EEENS5_IJSF_SB_EEEEEEEvNS4_8identityES12_S1C_vS1D_EENS_8epilogue10collective18CollectiveEpilogueINS1F_23Sm100TmaWarpSpecializedILi2ELi2ELi64ELb0ELb0EEEJSG_NS5_IJNSV_ISE_SB_EENSV_INSA_ILi64EEESB_EEEEESH_SI_SH_SI_NS1F_6fusion15FusionCallbacksIS1J_NS1O_17LinearCombinationISH_fSH_fLNS_15FloatRoundStyleE2EEESG_S1N_JEEENS4_5SM1004TMEM4LOAD26SM100_TMEM_LOAD_32dp32b64xES12_NS13_INS14_ILi2ELi4ELi3EEES17_NSV_INS5_IJS18_S1L_EEENS5_IJS1L_SB_EEEEEEENS4_39AutoVectorizingCopyWithAssumedAlignmentILi128EEENS4_14SM90_TMA_STOREES22_S24_S24_EEEvvEEEEvNT_6ParamsE,@function
        .size           _ZN7cutlass13device_kernelINS_4gemm6kernel13GemmUniversalIN4cute5tupleIJiiiiEEENS1_10collective13CollectiveMmaINS1_35MainloopSm100TmaUmmaWarpSpecializedILi24ELi2ELi4ENS5_IJNS4_1CILi1EEESB_SB_EEEEENS5_IJNSA_ILi128EEESE_NSA_ILi32EEEEEENS_12float_e4m3_tENS5_IJlSB_lEEESH_SI_NS4_8TiledMMAINS4_8MMA_AtomIJNS4_10MMA_TraitsINS4_19SM100_MMA_F8F6F4_SSEJSH_SH_fSE_SE_NS4_17integral_constantINS4_4UMMA5MajorELSP_0EEESQ_NSN_INSO_7ScaleInELSR_0EEESS_EEEEEENS4_6LayoutISC_NS5_IJNSA_ILi0EEESW_SW_EEEEENS5_IJNS4_10UnderscoreESZ_SZ_EEEEENS4_13SM90_TMA_LOADENS4_14ComposedLayoutINS4_7SwizzleILi1ELi4ELi3EEENS4_18smem_ptr_flag_bitsILi8EEENSV_INS5_IJNSA_ILi8EEESF_EEENS5_IJSF_SB_EEEEEEEvNS4_8identityES12_S1C_vS1D_EENS_8epilogue10collective18CollectiveEpilogueINS1F_23Sm100TmaWarpSpecializedILi2ELi2ELi64ELb0ELb0EEEJSG_NS5_IJNSV_ISE_SB_EENSV_INSA_ILi64EEESB_EEEEESH_SI_SH_SI_NS1F_6fusion15FusionCallbacksIS1J_NS1O_17LinearCombinationISH_fSH_fLNS_15FloatRoundStyleE2EEESG_S1N_JEEENS4_5SM1004TMEM4LOAD26SM100_TMEM_LOAD_32dp32b64xES12_NS13_INS14_ILi2ELi4ELi3EEES17_NSV_INS5_IJS18_S1L_EEENS5_IJS1L_SB_EEEEEEENS4_39AutoVectorizingCopyWithAssumedAlignmentILi128EEENS4_14SM90_TMA_STOREES22_S24_S24_EEEvvEEEEvNT_6ParamsE,(.L_x_204 - _ZN7cutlass13device_kernelINS_4gemm6kernel13GemmUniversalIN4cute5tupleIJiiiiEEENS1_10collective13CollectiveMmaINS1_35MainloopSm100TmaUmmaWarpSpecializedILi24ELi2ELi4ENS5_IJNS4_1CILi1EEESB_SB_EEEEENS5_IJNSA_ILi128EEESE_NSA_ILi32EEEEEENS_12float_e4m3_tENS5_IJlSB_lEEESH_SI_NS4_8TiledMMAINS4_8MMA_AtomIJNS4_10MMA_TraitsINS4_19SM100_MMA_F8F6F4_SSEJSH_SH_fSE_SE_NS4_17integral_constantINS4_4UMMA5MajorELSP_0EEESQ_NSN_INSO_7ScaleInELSR_0EEESS_EEEEEENS4_6LayoutISC_NS5_IJNSA_ILi0EEESW_SW_EEEEENS5_IJNS4_10UnderscoreESZ_SZ_EEEEENS4_13SM90_TMA_LOADENS4_14ComposedLayoutINS4_7SwizzleILi1ELi4ELi3EEENS4_18smem_ptr_flag_bitsILi8EEENSV_INS5_IJNSA_ILi8EEESF_EEENS5_IJSF_SB_EEEEEEEvNS4_8identityES12_S1C_vS1D_EENS_8epilogue10collective18CollectiveEpilogueINS1F_23Sm100TmaWarpSpecializedILi2ELi2ELi64ELb0ELb0EEEJSG_NS5_IJNSV_ISE_SB_EENSV_INSA_ILi64EEESB_EEEEESH_SI_SH_SI_NS1F_6fusion15FusionCallbacksIS1J_NS1O_17LinearCombinationISH_fSH_fLNS_15FloatRoundStyleE2EEESG_S1N_JEEENS4_5SM1004TMEM4LOAD26SM100_TMEM_LOAD_32dp32b64xES12_NS13_INS14_ILi2ELi4ELi3EEES17_NSV_INS5_IJS18_S1L_EEENS5_IJS1L_SB_EEEEEEENS4_39AutoVectorizingCopyWithAssumedAlignmentILi128EEENS4_14SM90_TMA_STOREES22_S24_S24_EEEvvEEEEvNT_6ParamsE)
        .other          _ZN7cutlass13device_kernelINS_4gemm6kernel13GemmUniversalIN4cute5tupleIJiiiiEEENS1_10collective13CollectiveMmaINS1_35MainloopSm100TmaUmmaWarpSpecializedILi24ELi2ELi4ENS5_IJNS4_1CILi1EEESB_SB_EEEEENS5_IJNSA_ILi128EEESE_NSA_ILi32EEEEEENS_12float_e4m3_tENS5_IJlSB_lEEESH_SI_NS4_8TiledMMAINS4_8MMA_AtomIJNS4_10MMA_TraitsINS4_19SM100_MMA_F8F6F4_SSEJSH_SH_fSE_SE_NS4_17integral_constantINS4_4UMMA5MajorELSP_0EEESQ_NSN_INSO_7ScaleInELSR_0EEESS_EEEEEENS4_6LayoutISC_NS5_IJNSA_ILi0EEESW_SW_EEEEENS5_IJNS4_10UnderscoreESZ_SZ_EEEEENS4_13SM90_TMA_LOADENS4_14ComposedLayoutINS4_7SwizzleILi1ELi4ELi3EEENS4_18smem_ptr_flag_bitsILi8EEENSV_INS5_IJNSA_ILi8EEESF_EEENS5_IJSF_SB_EEEEEEEvNS4_8identityES12_S1C_vS1D_EENS_8epilogue10collective18CollectiveEpilogueINS1F_23Sm100TmaWarpSpecializedILi2ELi2ELi64ELb0ELb0EEEJSG_NS5_IJNSV_ISE_SB_EENSV_INSA_ILi64EEESB_EEEEESH_SI_SH_SI_NS1F_6fusion15FusionCallbacksIS1J_NS1O_17LinearCombinationISH_fSH_fLNS_15FloatRoundStyleE2EEESG_S1N_JEEENS4_5SM1004TMEM4LOAD26SM100_TMEM_LOAD_32dp32b64xES12_NS13_INS14_ILi2ELi4ELi3EEES17_NSV_INS5_IJS18_S1L_EEENS5_IJS1L_SB_EEEEEEENS4_39AutoVectorizingCopyWithAssumedAlignmentILi128EEENS4_14SM90_TMA_STOREES22_S24_S24_EEEvvEEEEvNT_6ParamsE,@"STO_CUDA_ENTRY STV_DEFAULT"
_ZN7cutlass13device_kernelINS_4gemm6kernel13GemmUniversalIN4cute5tupleIJiiiiEEENS1_10collective13CollectiveMmaINS1_35MainloopSm100TmaUmmaWarpSpecializedILi24ELi2ELi4ENS5_IJNS4_1CILi1EEESB_SB_EEEEENS5_IJNSA_ILi128EEESE_NSA_ILi32EEEEEENS_12float_e4m3_tENS5_IJlSB_lEEESH_SI_NS4_8TiledMMAINS4_8MMA_AtomIJNS4_10MMA_TraitsINS4_19SM100_MMA_F8F6F4_SSEJSH_SH_fSE_SE_NS4_17integral_constantINS4_4UMMA5MajorELSP_0EEESQ_NSN_INSO_7ScaleInELSR_0EEESS_EEEEEENS4_6LayoutISC_NS5_IJNSA_ILi0EEESW_SW_EEEEENS5_IJNS4_10UnderscoreESZ_SZ_EEEEENS4_13SM90_TMA_LOADENS4_14ComposedLayoutINS4_7SwizzleILi1ELi4ELi3EEENS4_18smem_ptr_flag_bitsILi8EEENSV_INS5_IJNSA_ILi8EEESF_EEENS5_IJSF_SB_EEEEEEEvNS4_8identityES12_S1C_vS1D_EENS_8epilogue10collective18CollectiveEpilogueINS1F_23Sm100TmaWarpSpecializedILi2ELi2ELi64ELb0ELb0EEEJSG_NS5_IJNSV_ISE_SB_EENSV_INSA_ILi64EEESB_EEEEESH_SI_SH_SI_NS1F_6fusion15FusionCallbacksIS1J_NS1O_17LinearCombinationISH_fSH_fLNS_15FloatRoundStyleE2EEESG_S1N_JEEENS4_5SM1004TMEM4LOAD26SM100_TMEM_LOAD_32dp32b64xES12_NS13_INS14_ILi2ELi4ELi3EEES17_NSV_INS5_IJS18_S1L_EEENS5_IJS1L_SB_EEEEEEENS4_39AutoVectorizingCopyWithAssumedAlignmentILi128EEENS4_14SM90_TMA_STOREES22_S24_S24_EEEvvEEEEvNT_6ParamsE:
[----:B------:R-:W1:Y:S01]  /*0000*/  LDC R1, c[0x0][0x37c] ;  /* 0x0000df00ff017b82 */ /* 0x000e620000000800 */
[----:B------:R-:W2:Y:S01]  /*0010*/  S2R R189, SR_TID.X ;  /* 0x0000000000bd7919 */ /* 0x000ea20000002100 */
[----:B------:R-:W3:Y:S01]  /*0020*/  LDCU.64 UR4, c[0x0][0x890] ;  /* 0x00011200ff0477ac */ /* 0x000ee20008000a00 */
[----:B------:R-:W-:Y:S02]  /*0030*/  PRMT R171, RZ, 0x7610, R171 ;  /* 0x00007610ffab7816 */ /* 0x000fe400000000ab */
[----:B------:R-:W-:Y:S01]  /*0040*/  ELECT P5, URZ, PT ;  /* 0x0000000000ff782f */ /* 0x000fe200038a0000 */
[----:B------:R-:W4:Y:S01]  /*0050*/  LDCU.64 UR46, c[0x0][0x358] ;  /* 0x00006b00ff2e77ac */ /* 0x000f220008000a00 */
[----:B---3--:R-:W-:-:S04]  /*0060*/  UISETP.NE.U32.AND UP0, UPT, UR4, URZ, UPT ;  /* 0x000000ff0400728c */ /* 0x008fc8000bf05070 */
[----:B------:R-:W-:Y:S01]  /*0070*/  UISETP.NE.AND.EX UP0, UPT, UR5, URZ, UPT, UP0 ;  /* 0x000000ff0500728c */ /* 0x000fe2000bf05300 */
[----:B--2---:R-:W-:-:S05]  /*0080*/  SHF.R.U32.HI R173, RZ, 0x5, R189 ;  /* 0x00000005ffad7819 */ /* 0x004fca00000116bd */
[----:B------:R-:W2:Y:S02]  /*0090*/  SHFL.IDX PT, R0, R173, RZ, 0x1f ;  /* 0x00001fffad007589 */ /* 0x000ea400000e0000 */
[----:B--2---:R-:W-:Y:S01]  /*00a0*/  R2UR UR8, R0 ;  /* 0x00000000000872ca */ /* 0x004fe200000e0000 */
[----:B-1--4-:R-:W-:-:S14]  /*00b0*/  BRA.U UP0, `(.L_x_0) ;  /* 0x00000001002c7547 */ /* 0x012fdc000b800000 */
[----:B------:R-:W1:Y:S02]  /*00c0*/  LDCU.64 UR6, c[0x0][0x888] ;  /* 0x00011100ff0677ac */ /* 0x000e640008000a00 */
[----:B-1----:R-:W-:-:S04]  /*00d0*/  UISETP.NE.U32.AND UP0, UPT, UR6, URZ, UPT ;  /* 0x000000ff0600728c */ /* 0x002fc8000bf05070 */
[----:B------:R-:W-:-:S09]  /*00e0*/  UISETP.NE.AND.EX UP0, UPT, UR7, URZ, UPT, UP0 ;  /* 0x000000ff0700728c */ /* 0x000fd2000bf05300 */
[----:B------:R-:W-:Y:S05]  /*00f0*/  BRA.U !UP0, `(.L_x_1) ;  /* 0x0000000108107547 */ /* 0x000fea000b800000 */
[----:B------:R-:W1:Y:S02]  /*0100*/  LDC.64 R2, c[0x0][0x888] ;  /* 0x00022200ff027b82 */ /* 0x000e640000000a00 */
[----:B-1----:R1:W5:Y:S01]  /*0110*/  LDG.E R81, desc[UR46][R2.64] ;  /* 0x0000002e02517981 */ /* 0x002362000c1e1900 */
[----:B------:R-:W-:Y:S01]  /*0120*/  HFMA2 R171, -RZ, RZ, 0, 5.9604644775390625e-08 ;  /* 0x00000001ffab7431 */ /* 0x000fe200000001ff */
[----:B------:R-:W-:Y:S05]  /*0130*/  BRA `(.L_x_0) ;  /* 0x00000000000c7947 */ /* 0x000fea0003800000 */
.L_x_1:
[----:B------:R-:W1:Y:S01]  /*0140*/  LDCU UR6, c[0x0][0x880] ;  /* 0x00011000ff0677ac */ /* 0x000e620008000800 */
[----:B------:R-:W-:Y:S01]  /*0150*/  HFMA2 R171, -RZ, RZ, 0, 5.9604644775390625e-08 ;  /* 0x00000001ffab7431 */ /* 0x000fe200000001ff */
[----:B-1----:R-:W-:-:S07]  /*0160*/  MOV R81, UR6 ;  /* 0x0000000600517c02 */ /* 0x002fce0008000f00 */
.L_x_0:
[----:B------:R-:W2:Y:S02]  /*0170*/  LDCU.64 UR6, c[0x0][0x8b0] ;  /* 0x00011600ff0677ac */ /* 0x000ea40008000a00 */
[----:B--2---:R-:W-:-:S04]  /*0180*/  UISETP.NE.U32.AND UP0, UPT, UR6, URZ, UPT ;  /* 0x000000ff0600728c */ /* 0x004fc8000bf05070 */
[----:B------:R-:W-:-:S09]  /*0190*/  UISETP.NE.AND.EX UP0, UPT, UR7, URZ, UPT, UP0 ;  /* 0x000000ff0700728c */ /* 0x000fd2000bf05300 */
[----:B------:R-:W-:Y:S05]  /*01a0*/  BRA.U UP0, `(.L_x_2) ;  /* 0x0000000100247547 */ /* 0x000fea000b800000 */
[----:B------:R-:W2:Y:S02]  /*01b0*/  LDCU.64 UR6, c[0x0][0x8a8] ;  /* 0x00011500ff0677ac */ /* 0x000ea40008000a00 */
[----:B--2---:R-:W-:-:S04]  /*01c0*/  UISETP.NE.U32.AND UP0, UPT, UR6, URZ, UPT ;  /* 0x000000ff0600728c */ /* 0x004fc8000bf05070 */
[----:B------:R-:W-:-:S09]  /*01d0*/  UISETP.NE.AND.EX UP0, UPT, UR7, URZ, UPT, UP0 ;  /* 0x000000ff0700728c */ /* 0x000fd2000bf05300 */
[----:B------:R-:W-:Y:S05]  /*01e0*/  BRA.U !UP0, `(.L_x_3) ;  /* 0x00000001080c7547 */ /* 0x000fea000b800000 */
[----:B------:R-:W2:Y:S02]  /*01f0*/  LDC.64 R78, c[0x0][0x8a8] ;  /* 0x00022a00ff4e7b82 */ /* 0x000ea40000000a00 */
[----:B--2---:R2:W5:Y:S01]  /*0200*/  LDG.E R78, desc[UR46][R78.64] ;  /* 0x0000002e4e4e7981 */ /* 0x004562000c1e1900 */
[----:B------:R-:W-:Y:S05]  /*0210*/  BRA `(.L_x_2) ;  /* 0x0000000000087947 */ /* 0x000fea0003800000 */
.L_x_3:
[----:B------:R-:W2:Y:S02]  /*0220*/  LDCU UR6, c[0x0][0x8a0] ;  /* 0x00011400ff0677ac */ /* 0x000ea40008000800 */
[----:B--2---:R-:W-:Y:S02]  /*0230*/  MOV R78, UR6 ;  /* 0x00000006004e7c02 */ /* 0x004fe40008000f00 */
.L_x_2:
[----:B------:R-:W-:Y:S01]  /*0240*/  IMAD.U32 R0, RZ, RZ, UR8 ;  /* 0x00000008ff007e24 */ /* 0x000fe2000f8e00ff */
[----:B------:R-:W-:Y:S04]  /*0250*/  BSSY.RECONVERGENT B0, `(.L_x_4) ;  /* 0x000000c000007945 */ /* 0x000fe80003800200 */
[C---:B------:R-:W-:Y:S02]  /*0260*/  ISETP.NE.OR P1, PT, R0.reuse, 0x1, !P5 ;  /* 0x000000010000780c */ /* 0x040fe40006f25670 */
[----:B------:R-:W-:-:S11]  /*0270*/  ISETP.NE.OR P0, PT, R0, 0x3, !P5 ;  /* 0x000000030000780c */ /* 0x000fd60006f05670 */
[----:B------:R-:W-:Y:S05]  /*0280*/  @P1 BRA `(.L_x_5) ;  /* 0x0000000000201947 */ /* 0x000fea0003800000 */
[----:B------:R-:W3:Y:S02]  /*0290*/  LDCU.64 UR6, c[0x0][0x348] ;  /* 0x00006900ff0677ac */ /* 0x000ee40008000a00 */
[----:B---3--:R-:W-:Y:S02]  /*02a0*/  UIADD3 UR10, UP1, UPT, UR6, 0x80, URZ ;  /* 0x00000080060a7890 */ /* 0x008fe4000ff3e0ff */
[----:B------:R-:W-:Y:S02]  /*02b0*/  UIADD3 UR6, UP0, UPT, UR6, 0x180, URZ ;  /* 0x0000018006067890 */ /* 0x000fe4000ff1e0ff */
[----:B------:R-:W-:Y:S02]  /*02c0*/  UIADD3.X UR11, UPT, UPT, URZ, UR7, URZ, UP1, !UPT ;  /* 0x00000007ff0b7290 */ /* 0x000fe40008ffe4ff */
[----:B------:R-:W-:-:S07]  /*02d0*/  UIADD3.X UR7, UPT, UPT, URZ, UR7, URZ, UP0, !UPT ;  /* 0x00000007ff077290 */ /* 0x000fce00087fe4ff */
[----:B------:R3:W-:Y:S02]  /*02e0*/  UTMACCTL.PF [UR10] ;  /* 0x000000000a0079b9 */ /* 0x0007e40008040000 */
[----:B------:R3:W-:Y:S02]  /*02f0*/  UTMACCTL.PF [UR6] ;  /* 0x00000000060079b9 */ /* 0x0007e40008040000 */
[----:B---3--:R-:W-:Y:S01]  /*0300*/  NOP ;  /* 0x0000000000007918 */ /* 0x008fe20000000000 */
.L_x_5:
[----:B------:R-:W-:Y:S05]  /*0310*/  BSYNC.RECONVERGENT B0 ;  /* 0x0000000000007941 */ /* 0x000fea0003800200 */
.L_x_4:
[----:B------:R-:W-:Y:S04]  /*0320*/  BSSY.RECONVERGENT B0, `(.L_x_6) ;  /* 0x000000a000007945 */ /* 0x000fe80003800200 */
        /* <DEDUP_REMOVED lines=9> */
.L_x_7:
[----:B------:R-:W-:Y:S05]  /*03c0*/  BSYNC.RECONVERGENT B0 ;  /* 0x0000000000007941 */ /* 0x000fea0003800200 */
.L_x_6:
[----:B------:R-:W3:Y:S01]  /*03d0*/  LDCU.64 UR6, c[0x0][0x888] ;  /* 0x00011100ff0677ac */ /* 0x000ee20008000a00 */
[----:B------:R-:W-:Y:S02]  /*03e0*/  UISETP.EQ.U32.AND UP1, UPT, UR4, URZ, UPT ;  /* 0x000000ff0400728c */ /* 0x000fe4000bf22070 */
[----:B------:R-:W-:Y:S02]  /*03f0*/  UPLOP3.LUT UP2, UPT, UPT, UPT, UPT, 0x80, 0x8 ;  /* 0x000000000008789c */ /* 0x000fe40003f4f070 */
[----:B---3--:R-:W-:-:S04]  /*0400*/  UISETP.NE.U32.AND UP0, UPT, UR6, URZ, UPT ;  /* 0x000000ff0600728c */ /* 0x008fc8000bf05070 */
[----:B------:R-:W-:-:S04]  /*0410*/  UISETP.NE.AND.EX UP0, UPT, UR7, URZ, UPT, UP0 ;  /* 0x000000ff0700728c */ /* 0x000fc8000bf05300 */
[----:B------:R-:W-:-:S04]  /*0420*/  UISETP.EQ.OR.EX UP3, UPT, UR5, URZ, !UP0, UP1 ;  /* 0x000000ff0500728c */ /* 0x000fc8000c762710 */
[----:B------:R-:W-:-:S05]  /*0430*/  UP2UR UR50, UPR, URZ, 0x8 ;  /* 0x00000008ff327883 */ /* 0x000fca0008000000 */
[----:B------:R-:W-:Y:S07]  /*0440*/  BRA.U !UP3, `(.L_x_8) ;  /* 0x000000010b207547 */ /* 0x000fee000b800000 */
[----:B------:R-:W-:Y:S01]  /*0450*/  UISETP.NE.U32.AND UP2, UPT, UR4, URZ, UPT ;  /* 0x000000ff0400728c */ /* 0x000fe2000bf45070 */
[----:B-----5:R-:W-:Y:S01]  /*0460*/  FSETP.NEU.AND P0, PT, R81, RZ, PT ;  /* 0x000000ff5100720b */ /* 0x020fe20003f0d000 */
[----:B------:R-:W-:Y:S02]  /*0470*/  USEL UR4, URZ, 0xffffffff, UP0 ;  /* 0xffffffffff047887 */ /* 0x000fe40008000000 */
[----:B------:R-:W-:-:S10]  /*0480*/  UISETP.NE.AND.EX UP2, UPT, UR5, URZ, UPT, UP2 ;  /* 0x000000ff0500728c */ /* 0x000fd4000bf45320 */
[----:B------:R-:W-:Y:S01]  /*0490*/  VOTEU.ANY UP1, P0 ;  /* 0x0000000000ff7886 */ /* 0x000fe20000020100 */
[----:B------:R-:W-:-:S04]  /*04a0*/  @!UP2 USEL UR4, URZ, 0xffffffff, UP1 ;  /* 0xffffffffff04a887 */ /* 0x000fc80008800000 */
[----:B------:R-:W-:-:S04]  /*04b0*/  ULOP3.LUT UR4, UR4, 0x1, URZ, 0xc0, !UPT ;  /* 0x0000000104047892 */ /* 0x000fc8000f8ec0ff */
[----:B------:R-:W-:-:S11]  /*04c0*/  UISETP.NE.U32.AND UP2, UPT, UR4, 0x1, UPT ;  /* 0x000000010400788c */ /* 0x000fd6000bf45070 */
.L_x_8:
[----:B-1----:R-:W1:Y:S01]  /*04d0*/  SHFL.IDX PT, R2, R173, RZ, 0x1f ;  /* 0x00001fffad027589 */ /* 0x002e6200000e0000 */
[----:B------:R-:W-:-:S04]  /*04e0*/  UISETP.NE.AND UP1, UPT, UR8, 0x2, UPT ;  /* 0x000000020800788c */ /* 0x000fc8000bf25270 */
[----:B------:R-:W-:Y:S01]  /*04f0*/  USEL UR6, URZ, 0x1, UP1 ;  /* 0x00000001ff067887 */ /* 0x000fe20008800000 */
[----:B-1----:R-:W-:-:S13]  /*0500*/  ISETP.NE.AND P0, PT, R2, RZ, PT ;  /* 0x000000ff0200720c */ /* 0x002fda0003f05270 */
[----:B------:R-:W-:Y:S05]  /*0510*/  @P0 BRA `(.L_x_9) ;  /* 0x0000000000f40947 */ /* 0x000fea0003800000 */
[----:B------:R-:W-:Y:S01]  /*0520*/  ELECT P0, URZ, PT ;  /* 0x0000000000ff782f */ /* 0x000fe20003800000 */
[----:B------:R-:W-:-:S12]  /*0530*/  BSSY.RECONVERGENT B0, `(.L_x_9) ;  /* 0x000003b000007945 */ /* 0x000fd80003800200 */
[----:B------:R-:W-:Y:S05]  /*0540*/  @!P0 BRA `(.L_x_10) ;  /* 0x0000000000e48947 */ /* 0x000fea0003800000 */
[----:B------:R-:W1:Y:S01]  /*0550*/  S2UR UR5, SR_CgaCtaId ;  /* 0x00000000000579c3 */ /* 0x000e620000008800 */
[----:B------:R-:W-:Y:S01]  /*0560*/  UMOV UR7, 0x400 ;  /* 0x0000040000077882 */ /* 0x000fe20000000000 */
[----:B------:R-:W-:Y:S02]  /*0570*/  UMOV UR4, 0x1 ;  /* 0x0000000100047882 */ /* 0x000fe40000000000 */
[----:B------:R-:W-:-:S04]  /*0580*/  UIADD3 UR10, UPT, UPT, -UR4, 0x100000, URZ ;  /* 0x00100000040a7890 */ /* 0x000fc8000fffe1ff */
[----:B------:R-:W-:Y:S02]  /*0590*/  USHF.L.U32 UR11, UR10, 0xb, URZ ;  /* 0x0000000b0a0b7899 */ /* 0x000fe400080006ff */
[----:B------:R-:W-:Y:S02]  /*05a0*/  USHF.L.U32 UR10, UR10, 0x1, URZ ;  /* 0x000000010a0a7899 */ /* 0x000fe400080006ff */
[----:B-1----:R-:W-:Y:S01]  /*05b0*/  ULEA UR5, UR5, UR7, 0x18 ;  /* 0x0000000705057291 */ /* 0x002fe2000f8ec0ff */
[----:B------:R-:W1:Y:S11]  /*05c0*/  FENCE.VIEW.ASYNC.S ;  /* 0x00000000000073c6 */ /* 0x000e760000000000 */
[----:B-1----:R1:W3:Y:S01]  /*05d0*/  SYNCS.EXCH.64 URZ, [UR5], UR10 ;  /* 0x0000000a05ff75b2 */ /* 0x0022e20008000100 */
[----:B------:R1:W4:Y:S01]  /*05e0*/  SYNCS.EXCH.64 URZ, [UR5+0xc0], UR10 ;  /* 0x0000c00a05ff75b2 */ /* 0x0003220008000100 */
[----:B------:R1:W1:Y:S01]  /*05f0*/  SYNCS.EXCH.64 URZ, [UR5+0x8], UR10 ;  /* 0x0000080a05ff75b2 */ /* 0x0002620008000100 */
        /* <DEDUP_REMOVED lines=45> */
[----:B---34-:R-:W-:Y:S01]  /*08d0*/  NOP ;  /* 0x0000000000007918 */ /* 0x018fe20000000000 */
.L_x_10:
[----:B-1----:R-:W-:Y:S05]  /*08e0*/  BSYNC.RECONVERGENT B0 ;  /* 0x0000000000007941 */ /* 0x002fea0003800200 */
.L_x_9:
[----:B------:R-:W1:Y:S01]  /*08f0*/  SHFL.IDX PT, R2, R173, RZ, 0x1f ;  /* 0x00001fffad027589 */ /* 0x000e6200000e0000 */
[----:B------:R-:W-:Y:S01]  /*0900*/  NOP ;  /* 0x0000000000007918 */ /* 0x000fe20000000000 */
[----:B-1----:R-:W-:-:S13]  /*0910*/  ISETP.NE.AND P0, PT, R2, 0x1, PT ;  /* 0x000000010200780c */ /* 0x002fda0003f05270 */
[----:B------:R-:W-:Y:S05]  /*0920*/  @P0 BRA `(.L_x_11) ;  /* 0x0000000000480947 */ /* 0x000fea0003800000 */
[----:B------:R-:W1:Y:S01]  /*0930*/  S2UR UR7, SR_CgaCtaId ;  /* 0x00000000000779c3 */ /* 0x000e620000008800 */
[----:B------:R-:W-:Y:S01]  /*0940*/  UMOV UR9, 0x400 ;  /* 0x0000040000097882 */ /* 0x000fe20000000000 */
[----:B------:R-:W-:Y:S01]  /*0950*/  UMOV UR5, 0x20 ;  /* 0x0000002000057882 */ /* 0x000fe20000000000 */
[----:B------:R-:W-:Y:S01]  /*0960*/  UMOV UR4, 0x80 ;  /* 0x0000008000047882 */ /* 0x000fe20000000000 */
[----:B------:R-:W-:-:S04]  /*0970*/  UIADD3 UR10, UPT, UPT, -UR5, 0x100000, URZ ;  /* 0x00100000050a7890 */ /* 0x000fc8000fffe1ff */
[----:B------:R-:W-:Y:S02]  /*0980*/  USHF.L.U32 UR11, UR10, 0xb, URZ ;  /* 0x0000000b0a0b7899 */ /* 0x000fe400080006ff */
[----:B------:R-:W-:Y:S02]  /*0990*/  USHF.L.U32 UR10, UR10, 0x1, URZ ;  /* 0x000000010a0a7899 */ /* 0x000fe400080006ff */
[----:B------:R-:W-:-:S04]  /*09a0*/  UIADD3 UR4, UPT, UPT, -UR4, 0x100000, URZ ;  /* 0x0010000004047890 */ /* 0x000fc8000fffe1ff */
[----:B------:R-:W-:Y:S02]  /*09b0*/  USHF.L.U32 UR5, UR4, 0xb, URZ ;  /* 0x0000000b04057899 */ /* 0x000fe400080006ff */
[----:B------:R-:W-:Y:S01]  /*09c0*/  USHF.L.U32 UR4, UR4, 0x1, URZ ;  /* 0x0000000104047899 */ /* 0x000fe200080006ff */
[----:B------:R-:W-:Y:S01]  /*09d0*/  ELECT P0, URZ, PT ;  /* 0x0000000000ff782f */ /* 0x000fe20003800000 */
[----:B-1----:R-:W-:Y:S01]  /*09e0*/  ULEA UR7, UR7, UR9, 0x18 ;  /* 0x0000000907077291 */ /* 0x002fe2000f8ec0ff */
[----:B------:R-:W1:Y:S11]  /*09f0*/  FENCE.VIEW.ASYNC.S ;  /* 0x00000000000073c6 */ /* 0x000e760000000000 */
[----:B-1----:R1:W3:Y:S01]  /*0a00*/  SYNCS.EXCH.64 URZ, [UR7+0x180], UR10 ;  /* 0x0001800a07ff75b2 */ /* 0x0022e20008000100 */
[----:B------:R1:W4:Y:S01]  /*0a10*/  SYNCS.EXCH.64 URZ, [UR7+0x190], UR4 ;  /* 0x0001900407ff75b2 */ /* 0x0003220008000100 */
[----:B------:R1:W1:Y:S01]  /*0a20*/  SYNCS.EXCH.64 URZ, [UR7+0x188], UR10 ;  /* 0x0001880a07ff75b2 */ /* 0x0002620008000100 */
[----:B------:R1:W1:Y:S01]  /*0a30*/  SYNCS.EXCH.64 URZ, [UR7+0x198], UR4 ;  /* 0x0001980407ff75b2 */ /* 0x0002620008000100 */
[----:B------:R-:W-:Y:S01]  /*0a40*/  NOP ;  /* 0x0000000000007918 */ /* 0x000fe20000000000 */
.L_x_11:
[----:B------:R-:W2:Y:S01]  /*0a50*/  SHFL.IDX PT, R2, R173, RZ, 0x1f ;  /* 0x00001fffad027589 */ /* 0x000ea200000e0000 */
[----:B------:R-:W-:Y:S01]  /*0a60*/  NOP ;  /* 0x0000000000007918 */ /* 0x000fe20000000000 */
[----:B--2---:R-:W-:-:S13]  /*0a70*/  ISETP.NE.AND P0, PT, R2, 0x3, PT ;  /* 0x000000030200780c */ /* 0x004fda0003f05270 */
[----:B------:R-:W-:Y:S05]  /*0a80*/  @P0 BRA `(.L_x_12) ;  /* 0x0000000000300947 */ /* 0x000fea0003800000 */
[----:B-1----:R-:W1:Y:S01]  /*0a90*/  S2UR UR5, SR_CgaCtaId ;  /* 0x00000000000579c3 */ /* 0x002e620000008800 */
[----:B------:R-:W-:Y:S01]  /*0aa0*/  UMOV UR7, 0x400 ;  /* 0x0000040000077882 */ /* 0x000fe20000000000 */
[----:B------:R-:W-:Y:S01]  /*0ab0*/  UMOV UR4, 0x20 ;  /* 0x0000002000047882 */ /* 0x000fe20000000000 */
[----:B------:R-:W-:Y:S01]  /*0ac0*/  ELECT P0, URZ, PT ;  /* 0x0000000000ff782f */ /* 0x000fe20003800000 */
[----:B------:R-:W-:-:S04]  /*0ad0*/  UIADD3 UR10, UPT, UPT, -UR4, 0x100000, URZ ;  /* 0x00100000040a7890 */ /* 0x000fc8000fffe1ff */
[----:B------:R-:W-:Y:S02]  /*0ae0*/  USHF.L.U32 UR11, UR10, 0xb, URZ ;  /* 0x0000000b0a0b7899 */ /* 0x000fe400080006ff */
[----:B------:R-:W-:Y:S02]  /*0af0*/  USHF.L.U32 UR10, UR10, 0x1, URZ ;  /* 0x000000010a0a7899 */ /* 0x000fe400080006ff */
[----:B-1----:R-:W-:Y:S01]  /*0b00*/  ULEA UR5, UR5, UR7, 0x18 ;  /* 0x0000000705057291 */ /* 0x002fe2000f8ec0ff */
[----:B------:R-:W1:Y:S11]  /*0b10*/  FENCE.VIEW.ASYNC.S ;  /* 0x00000000000073c6 */ /* 0x000e760000000000 */
[----:B-1----:R2:W1:Y:S01]  /*0b20*/  SYNCS.EXCH.64 URZ, [UR5+0x1a0], UR10 ;  /* 0x0001a00a05ff75b2 */ /* 0x0024620008000100 */
[----:B------:R2:W1:Y:S02]  /*0b30*/  SYNCS.EXCH.64 URZ, [UR5+0x1a8], UR10 ;  /* 0x0001a80a05ff75b2 */ /* 0x0004640008000100 */
[----:B--2---:R-:W-:Y:S01]  /*0b40*/  NOP ;  /* 0x0000000000007918 */ /* 0x004fe20000000000 */
.L_x_12:
[----:B------:R-:W2:Y:S01]  /*0b50*/  SHFL.IDX PT, R2, R173, RZ, 0x1f ;  /* 0x00001fffad027589 */ /* 0x000ea200000e0000 */
[----:B------:R-:W-:Y:S01]  /*0b60*/  NOP ;  /* 0x0000000000007918 */ /* 0x000fe20000000000 */
[----:B--2---:R-:W-:-:S13]  /*0b70*/  ISETP.NE.AND P0, PT, R2, 0x4, PT ;  /* 0x000000040200780c */ /* 0x004fda0003f05270 */
[----:B------:R-:W-:Y:S05]  /*0b80*/  @P0 BRA `(.L_x_13) ;  /* 0x00000000004c0947 */ /* 0x000fea0003800000 */
[----:B-1----:R-:W1:Y:S01]  /*0b90*/  S2UR UR5, SR_CgaCtaId ;  /* 0x00000000000579c3 */ /* 0x002e620000008800 */
[----:B------:R-:W-:Y:S01]  /*0ba0*/  UMOV UR9, 0x100 ;  /* 0x0000010000097882 */ /* 0x000fe20000000000 */
[----:B------:R-:W-:Y:S01]  /*0bb0*/  UMOV UR7, 0x400 ;  /* 0x0000040000077882 */ /* 0x000fe20000000000 */
[----:B------:R-:W-:Y:S01]  /*0bc0*/  USEL UR9, UR9, 0xe0, UP2 ;  /* 0x000000e009097887 */ /* 0x000fe20009000000 */
[----:B------:R-:W-:Y:S01]  /*0bd0*/  UMOV UR4, 0x1 ;  /* 0x0000000100047882 */ /* 0x000fe20000000000 */
[----:B------:R-:W-:Y:S01]  /*0be0*/  ELECT P0, URZ, PT ;  /* 0x0000000000ff782f */ /* 0x000fe20003800000 */
[----:B------:R-:W-:-:S04]  /*0bf0*/  UIADD3 UR10, UPT, UPT, -UR4, 0x100000, URZ ;  /* 0x00100000040a7890 */ /* 0x000fc8000fffe1ff */
[----:B------:R-:W-:Y:S02]  /*0c00*/  USHF.L.U32 UR11, UR10, 0xb, URZ ;  /* 0x0000000b0a0b7899 */ /* 0x000fe400080006ff */
[----:B------:R-:W-:Y:S02]  /*0c10*/  USHF.L.U32 UR10, UR10, 0x1, URZ ;  /* 0x000000010a0a7899 */ /* 0x000fe400080006ff */
[----:B------:R-:W-:-:S04]  /*0c20*/  UIADD3 UR12, UPT, UPT, -UR9, 0x100000, URZ ;  /* 0x00100000090c7890 */ /* 0x000fc8000fffe1ff */
[----:B------:R-:W-:Y:S02]  /*0c30*/  USHF.L.U32 UR13, UR12, 0xb, URZ ;  /* 0x0000000b0c0d7899 */ /* 0x000fe400080006ff */
[----:B------:R-:W-:Y:S02]  /*0c40*/  USHF.L.U32 UR12, UR12, 0x1, URZ ;  /* 0x000000010c0c7899 */ /* 0x000fe400080006ff */
[----:B-1----:R-:W-:Y:S01]  /*0c50*/  ULEA UR5, UR5, UR7, 0x18 ;  /* 0x0000000705057291 */ /* 0x002fe2000f8ec0ff */
[----:B------:R-:W1:Y:S11]  /*0c60*/  FENCE.VIEW.ASYNC.S ;  /* 0x00000000000073c6 */ /* 0x000e760000000000 */
[----:B-1----:R2:W1:Y:S01]  /*0c70*/  SYNCS.EXCH.64 URZ, [UR5+0x1b0], UR10 ;  /* 0x0001b00a05ff75b2 */ /* 0x0024620008000100 */
[----:B------:R2:W1:Y:S01]  /*0c80*/  SYNCS.EXCH.64 URZ, [UR5+0x1c0], UR12 ;  /* 0x0001c00c05ff75b2 */ /* 0x0004620008000100 */
[----:B------:R2:W1:Y:S01]  /*0c90*/  SYNCS.EXCH.64 URZ, [UR5+0x1b8], UR10 ;  /* 0x0001b80a05ff75b2 */ /* 0x0004620008000100 */
[----:B------:R2:W1:Y:S02]  /*0ca0*/  SYNCS.EXCH.64 URZ, [UR5+0x1c8], UR12 ;  /* 0x0001c80c05ff75b2 */ /* 0x0004640008000100 */
[----:B--2---:R-:W-:Y:S01]  /*0cb0*/  NOP ;  /* 0x0000000000007918 */ /* 0x004fe20000000000 */
.L_x_13:
[----:B------:R-:W2:Y:S01]  /*0cc0*/  SHFL.IDX PT, R2, R173, RZ, 0x1f ;  /* 0x00001fffad027589 */ /* 0x000ea200000e0000 */
[----:B------:R-:W-:Y:S01]  /*0cd0*/  NOP ;  /* 0x0000000000007918 */ /* 0x000fe20000000000 */
[----:B--2---:R-:W-:-:S13]  /*0ce0*/  ISETP.NE.AND P0, PT, R2, 0x5, PT ;  /* 0x000000050200780c */ /* 0x004fda0003f05270 */
[----:B------:R-:W-:Y:S05]  /*0cf0*/  @P0 BRA `(.L_x_14) ;  /* 0x0000000000580947 */ /* 0x000fea0003800000 */
[----:B-1----:R-:W1:Y:S01]  /*0d00*/  S2UR UR7, SR_CgaCtaId ;  /* 0x00000000000779c3 */ /* 0x002e620000008800 */
        /* <DEDUP_REMOVED lines=12> */
[----:B-1----:R2:W1:Y:S01]  /*0dd0*/  SYNCS.EXCH.64 URZ, [UR7+0x1d0], UR10 ;  /* 0x0001d00a07ff75b2 */ /* 0x0024620008000100 */
[----:B------:R2:W1:Y:S01]  /*0de0*/  SYNCS.EXCH.64 URZ, [UR7+0x1f0], UR4 ;  /* 0x0001f00407ff75b2 */ /* 0x0004620008000100 */
[----:B------:R2:W1:Y:S01]  /*0df0*/  SYNCS.EXCH.64 URZ, [UR7+0x1d8], UR10 ;  /* 0x0001d80a07ff75b2 */ /* 0x0004620008000100 */
[----:B------:R2:W1:Y:S01]  /*0e00*/  SYNCS.EXCH.64 URZ, [UR7+0x1f8], UR4 ;  /* 0x0001f80407ff75b2 */ /* 0x0004620008000100 */
[----:B------:R2:W1:Y:S01]  /*0e10*/  SYNCS.EXCH.64 URZ, [UR7+0x1e0], UR10 ;  /* 0x0001e00a07ff75b2 */ /* 0x0004620008000100 */
[----:B------:R2:W1:Y:S01]  /*0e20*/  SYNCS.EXCH.64 URZ, [UR7+0x200], UR4 ;  /* 0x0002000407ff75b2 */ /* 0x0004620008000100 */
[----:B------:R2:W1:Y:S01]  /*0e30*/  SYNCS.EXCH.64 URZ, [UR7+0x1e8], UR10 ;  /* 0x0001e80a07ff75b2 */ /* 0x0004620008000100 */
[----:B------:R2:W1:Y:S02]  /*0e40*/  SYNCS.EXCH.64 URZ, [UR7+0x208], UR4 ;  /* 0x0002080407ff75b2 */ /* 0x0004640008000100 */
[----:B--2---:R-:W-:Y:S01]  /*0e50*/  NOP ;  /* 0x0000000000007918 */ /* 0x004fe20000000000 */
.L_x_14:
        /* <DEDUP_REMOVED lines=18> */
.L_x_15:
[----:B-1----:R-:W1:Y:S01]  /*0f80*/  S2UR UR5, SR_CTAID.X ;  /* 0x00000000000579c3 */ /* 0x002e620000002500 */
[----:B------:R-:W-:-:S05]  /*0f90*/  CS2R.32 R170, SR_CgaSize ;  /* 0x0000000000aa7805 */ /* 0x000fca0000008a00 */
[----:B------:R-:W-:-:S05]  /*0fa0*/  IMAD R170, R170, -0xa0, RZ ;  /* 0xffffff60aaaa7824 */ /* 0x000fca00078e02ff */
[----:B------:R-:W-:-:S14]  /*0fb0*/  R2UR UR9, R170 ;  /* 0x00000000aa0972ca */ /* 0x000fdc00000e0000 */
[----:B------:R-:W2:Y:S01]  /*0fc0*/  LDCU UR9, c[0x0][UR9+0x2b0] ;  /* 0x00005600090977ac */ /* 0x000ea20008000800 */
[----:B------:R-:W-:Y:S01]  /*0fd0*/  NOP ;  /* 0x0000000000007918 */ /* 0x000fe20000000000 */
[----:B------:R-:W-:-:S05]  /*0fe0*/  CS2R.32 R170, SR_CgaSize ;  /* 0x0000000000aa7805 */ /* 0x000fca0000008a00 */
[----:B------:R-:W-:-:S05]  /*0ff0*/  IMAD R170, R170, -0xa0, RZ ;  /* 0xffffff60aaaa7824 */ /* 0x000fca00078e02ff */
[----:B------:R-:W-:-:S14]  /*1000*/  R2UR UR7, R170 ;  /* 0x00000000aa0772ca */ /* 0x000fdc00000e0000 */
[----:B------:R-:W3:Y:S01]  /*1010*/  LDCU UR7, c[0x0][UR7+0x2b4] ;  /* 0x00005680070777ac */ /* 0x000ee20008000800 */
[----:B------:R-:W4:Y:S08]  /*1020*/  S2UR UR4, SR_CTAID.Y ;  /* 0x00000000000479c3 */ /* 0x000f300000002600 */
[----:B------:R-:W3:Y:S01]  /*1030*/  LDC R9, c[0x0][0xb24] ;  /* 0x0002c900ff097b82 */ /* 0x000ee20000000800 */
[----:B-1----:R-:W-:-:S02]  /*1040*/  I2FP.F32.U32 R5, UR5 ;  /* 0x0000000500057c45 */ /* 0x002fc40008201000 */
[----:B------:R-:W-:-:S05]  /*1050*/  CS2R.32 R3, SR_CgaSize ;  /* 0x0000000000037805 */ /* 0x000fca0000008a00 */
[----:B------:R-:W-:-:S06]  /*1060*/  IMAD R3, R3, -0xa0, RZ ;  /* 0xffffff6003037824 */ /* 0x000fcc00078e02ff */
[----:B------:R-:W1:Y:S01]  /*1070*/  LDC R3, c[0x0][R3+0x2a0] ;  /* 0x0000a80003037b82 */ /* 0x000e620000000800 */
[----:B------:R-:W-:Y:S01]  /*1080*/  MOV R21, UR5 ;  /* 0x0000000500157c02 */ /* 0x000fe20008000f00 */
[----:B--2---:R-:W-:Y:S01]  /*1090*/  FMUL R5, R5, UR9 ;  /* 0x0000000905057c20 */ /* 0x004fe20008400000 */
[----:B----4-:R-:W-:Y:S02]  /*10a0*/  I2FP.F32.U32 R4, UR4 ;  /* 0x0000000400047c45 */ /* 0x010fe40008201000 */
[----:B------:R-:W-:-:S05]  /*10b0*/  CS2R.32 R2, SR_CgaSize ;  /* 0x0000000000027805 */ /* 0x000fca0000008a00 */
[----:B------:R-:W-:-:S06]  /*10c0*/  IMAD R2, R2, -0xa0, RZ ;  /* 0xffffff6002027824 */ /* 0x000fcc00078e02ff */
[----:B------:R-:W2:Y:S01]  /*10d0*/  LDC R2, c[0x0][R2+0x2a4] ;  /* 0x0000a90002027b82 */ /* 0x000ea20000000800 */
[----:B------:R-:W4:Y:S01]  /*10e0*/  F2I.U32.TRUNC.NTZ R170, R5 ;  /* 0x0000000500aa7305 */ /* 0x000f22000020f000 */
[----:B------:R-:W-:Y:S01]  /*10f0*/  MOV R20, UR4 ;  /* 0x0000000400147c02 */ /* 0x000fe20008000f00 */
[----:B---3--:R-:W-:-:S05]  /*1100*/  FMUL R4, R4, UR7 ;  /* 0x0000000704047c20 */ /* 0x008fca0008400000 */
[----:B------:R-:W-:Y:S01]  /*1110*/  BAR.SYNC.DEFER_BLOCKING 0x0 ;  /* 0x0000000000007b1d */ /* 0x000fe20000010000 */
[----:B------:R-:W-:-:S05]  /*1120*/  ISETP.GE.AND P0, PT, R9, 0x1, PT ;  /* 0x000000010900780c */ /* 0x000fca0003f06270 */
[----:B------:R-:W3:Y:S02]  /*1130*/  F2I.U32.TRUNC.NTZ R147, R4 ;  /* 0x0000000400937305 */ /* 0x000ee4000020f000 */
[----:B------:R-:W2:Y:S01]  /*1140*/  S2UR UR36, SR_CTAID.Z ;  /* 0x00000000002479c3 */ /* 0x000ea20000002700 */
[----:B----4-:R-:W-:-:S05]  /*1150*/  IADD3 R170, PT, PT, -R170, RZ, RZ ;  /* 0x000000ffaaaa7210 */ /* 0x010fca0007ffe1ff */
[----:B-1----:R-:W-:Y:S01]  /*1160*/  IMAD R170, R3, R170, UR5 ;  /* 0x0000000503aa7e24 */ /* 0x002fe2000f8e02aa */
[----:B---3--:R-:W-:-:S05]  /*1170*/  IADD3 R147, PT, PT, -R147, RZ, RZ ;  /* 0x000000ff93937210 */ /* 0x008fca0007ffe1ff */
[----:B--2---:R-:W-:Y:S01]  /*1180*/  IMAD R147, R2, R147, UR4 ;  /* 0x0000000402937e24 */ /* 0x004fe2000f8e0293 */
[----:B------:R-:W-:Y:S06]  /*1190*/  @!P0 BRA `(.L_x_16) ;  /* 0x0000000000b88947 */ /* 0x000fec0003800000 */
[----:B------:R-:W1:Y:S01]  /*11a0*/  LDC.64 R4, c[0x0][0xb18] ;  /* 0x0002c600ff047b82 */ /* 0x000e620000000a00 */
[----:B------:R-:W-:-:S07]  /*11b0*/  ISETP.NE.AND P0, PT, R9, 0x1, PT ;  /* 0x000000010900780c */ /* 0x000fce0003f05270 */
[----:B------:R-:W2:Y:S08]  /*11c0*/  LDC R10, c[0x0][0xb0c] ;  /* 0x0002c300ff0a7b82 */ /* 0x000eb00000000800 */
[----:B------:R-:W3:Y:S08]  /*11d0*/  LDC R11, c[0x0][0x370] ;  /* 0x0000dc00ff0b7b82 */ /* 0x000ef00000000800 */
[----:B------:R-:W4:Y:S01]  /*11e0*/  LDC R12, c[0x0][0x374] ;  /* 0x0000dd00ff0c7b82 */ /* 0x000f220000000800 */
[----:B-1----:R-:W-:-:S07]  /*11f0*/  ISETP.NE.AND P1, PT, R4, 0x1, PT ;  /* 0x000000010400780c */ /* 0x002fce0003f25270 */
[----:B------:R-:W3:Y:S01]  /*1200*/  LDC.64 R6, c[0x0][0xb10] ;  /* 0x0002c400ff067b82 */ /* 0x000ee20000000a00 */
[----:B--2---:R-:W-:-:S07]  /*1210*/  ISETP.NE.AND P2, PT, R10, 0x1, PT ;  /* 0x000000010a00780c */ /* 0x004fce0003f45270 */
[----:B------:R-:W1:Y:S08]  /*1220*/  LDC R8, c[0x0][0xb20] ;  /* 0x0002c800ff087b82 */ /* 0x000e700000000800 */
[----:B------:R-:W2:Y:S01]  /*1230*/  LDC.64 R2, c[0x0][0xb28] ;  /* 0x0002ca00ff027b82 */ /* 0x000ea20000000a00 */
[----:B----4-:R-:W-:-:S04]  /*1240*/  IMAD.HI.U32 R13, R12, R5, RZ ;  /* 0x000000050c0d7227 */ /* 0x010fc800078e00ff */
[----:B------:R-:W-:-:S04]  /*1250*/  IMAD.HI.U32 R5, R20, R5, RZ ;  /* 0x0000000514057227 */ /* 0x000fc800078e00ff */
[----:B---3--:R-:W-:-:S04]  /*1260*/  IMAD.HI.U32 R14, R11, R6, RZ ;  /* 0x000000060b0e7227 */ /* 0x008fc800078e00ff */
[C---:B------:R-:W-:Y:S01]  /*1270*/  IMAD.HI.U32 R16, R21.reuse, R6, RZ ;  /* 0x0000000615107227 */ /* 0x040fe200078e00ff */
[-C--:B------:R-:W-:Y:S02]  /*1280*/  @P2 SHF.R.U32.HI R11, RZ, R7.reuse, R14 ;  /* 0x00000007ff0b2219 */ /* 0x080fe4000001160e */
[-C--:B-1----:R-:W-:Y:S02]  /*1290*/  @P1 SHF.R.U32.HI R12, RZ, R8.reuse, R13 ;  /* 0x00000008ff0c1219 */ /* 0x082fe4000001160d */
[----:B------:R-:W-:Y:S02]  /*12a0*/  SHF.R.U32.HI R5, RZ, R8, R5 ;  /* 0x00000008ff057219 */ /* 0x000fe40000011605 */
[----:B------:R-:W-:Y:S02]  /*12b0*/  SHF.R.U32.HI R16, RZ, R7, R16 ;  /* 0x00000007ff107219 */ /* 0x000fe40000011610 */
[----:B------:R-:W-:Y:S01]  /*12c0*/  SEL R5, R20, R5, !P1 ;  /* 0x0000000514057207 */ /* 0x000fe20004800000 */
[----:B--2---:R-:W-:Y:S01]  /*12d0*/  IMAD.HI.U32 R14, R12, R2, RZ ;  /* 0x000000020c0e7227 */ /* 0x004fe200078e00ff */
[----:B------:R-:W-:-:S02]  /*12e0*/  SEL R7, R21, R16, !P2 ;  /* 0x0000001015077207 */ /* 0x000fc40005000000 */
[----:B------:R-:W-:Y:S01]  /*12f0*/  IADD3 R13, PT, PT, -R5, RZ, RZ ;  /* 0x000000ff050d7210 */ /* 0x000fe20007ffe1ff */
[----:B------:R-:W-:Y:S01]  /*1300*/  IMAD.HI.U32 R6, R11, R2, RZ ;  /* 0x000000020b067227 */ /* 0x000fe200078e00ff */
[----:B------:R-:W-:-:S03]  /*1310*/  @P0 SHF.R.U32.HI R12, RZ, R3, R14 ;  /* 0x00000003ff0c0219 */ /* 0x000fc6000001160e */
[----:B------:R-:W-:Y:S01]  /*1320*/  IMAD R13, R4, R13, R20 ;  /* 0x0000000d040d7224 */ /* 0x000fe200078e0214 */
[----:B------:R-:W-:Y:S01]  /*1330*/  @P0 SHF.R.U32.HI R11, RZ, R3, R6 ;  /* 0x00000003ff0b0219 */ /* 0x000fe20000011606 */
[----:B------:R-:W-:-:S04]  /*1340*/  IMAD R12, R12, R9, RZ ;  /* 0x000000090c0c7224 */ /* 0x000fc800078e02ff */
[----:B------:R-:W-:Y:S01]  /*1350*/  IMAD R6, R11, R9, RZ ;  /* 0x000000090b067224 */ /* 0x000fe200078e02ff */
[----:B------:R-:W-:-:S04]  /*1360*/  ISETP.GE.AND P1, PT, R5, R12, PT ;  /* 0x0000000c0500720c */ /* 0x000fc80003f26270 */
[----:B------:R-:W-:Y:S01]  /*1370*/  ISETP.GE.OR P1, PT, R7, R6, P1 ;  /* 0x000000060700720c */ /* 0x000fe20000f26670 */
[----:B------:R-:W-:-:S05]  /*1380*/  IMAD.HI.U32 R6, R5, R2, RZ ;  /* 0x0000000205067227 */ /* 0x000fca00078e00ff */
[----:B------:R-:W-:-:S04]  /*1390*/  SHF.R.U32.HI R6, RZ, R3, R6 ;  /* 0x00000003ff067219 */ /* 0x000fc80000011606 */
[----:B------:R-:W-:-:S03]  /*13a0*/  SEL R6, R5, R6, !P0 ;  /* 0x0000000605067207 */ /* 0x000fc60004000000 */
[----:B------:R-:W-:Y:S01]  /*13b0*/  @!P1 IMAD.HI.U32 R8, R7, R2, RZ ;  /* 0x0000000207089227 */ /* 0x000fe200078e00ff */
[----:B------:R-:W-:-:S04]  /*13c0*/  IADD3 R2, PT, PT, -R6, RZ, RZ ;  /* 0x000000ff06027210 */ /* 0x000fc80007ffe1ff */
[----:B------:R-:W-:Y:S01]  /*13d0*/  @!P1 SHF.R.U32.HI R8, RZ, R3, R8 ;  /* 0x00000003ff089219 */ /* 0x000fe20000011608 */
[----:B------:R-:W-:-:S03]  /*13e0*/  IMAD R2, R9, R2, R5 ;  /* 0x0000000209027224 */ /* 0x000fc600078e0205 */
[----:B------:R-:W-:-:S05]  /*13f0*/  @!P1 SEL R3, R7, R8, !P0 ;  /* 0x0000000807039207 */ /* 0x000fca0004000000 */
[--C-:B------:R-:W-:Y:S02]  /*1400*/  @!P1 IMAD.IADD R6, R6, 0x1, -R3.reuse ;  /* 0x0000000106069824 */ /* 0x100fe400078e0a03 */
[----:B------:R-:W-:Y:S01]  /*1410*/  @!P1 IMAD R3, R2, R11, R3 ;  /* 0x0000000b02039224 */ /* 0x000fe200078e0203 */
[----:B------:R-:W-:Y:S01]  /*1420*/  IADD3 R2, PT, PT, -R7, RZ, RZ ;  /* 0x000000ff07027210 */ /* 0x000fe20007ffe1ff */
[----:B------:R-:W-:Y:S02]  /*1430*/  @!P1 IMAD R5, R6, R9, R7 ;  /* 0x0000000906059224 */ /* 0x000fe400078e0207 */
[----:B------:R-:W-:Y:S02]  /*1440*/  @!P1 IMAD.MOV.U32 R7, RZ, RZ, R3 ;  /* 0x000000ffff079224 */ /* 0x000fe400078e0003 */
[----:B------:R-:W-:Y:S02]  /*1450*/  IMAD R2, R10, R2, R21 ;  /* 0x000000020a027224 */ /* 0x000fe400078e0215 */
[----:B------:R-:W-:-:S02]  /*1460*/  IMAD R20, R5, R4, R13 ;  /* 0x0000000405147224 */ /* 0x000fc400078e020d */
[----:B------:R-:W-:Y:S02]  /*1470*/  IMAD R21, R7, R10, R2 ;  /* 0x0000000a07157224 */ /* 0x000fe400078e0202 */
.L_x_16:
[----:B------:R-:W1:Y:S01]  /*1480*/  LDCU UR4, c[0x0][0xb30] ;  /* 0x00016600ff0477ac */ /* 0x000e620008000800 */
[----:B------:R-:W2:Y:S08]  /*1490*/  S2UR UR37, SR_CgaCtaId ;  /* 0x00000000002579c3 */ /* 0x000eb00000008800 */
[----:B------:R-:W3:Y:S01]  /*14a0*/  LDC R72, c[0x0][0xb24] ;  /* 0x0002c900ff487b82 */ /* 0x000ee20000000800 */
[----:B-1----:R-:W-:-:S09]  /*14b0*/  UISETP.NE.AND UP1, UPT, UR4, 0x1, UPT ;  /* 0x000000010400788c */ /* 0x002fd2000bf25270 */
[----:B--2---:R-:W-:Y:S05]  /*14c0*/  BRA.U UP1, `(.L_x_17) ;  /* 0x0000000101407547 */ /* 0x004fea000b800000 */
[----:B------:R-:W1:Y:S08]  /*14d0*/  LDC.64 R4, c[0x0][0xb10] ;  /* 0x0002c400ff047b82 */ /* 0x000e700000000a00 */
[----:B------:R-:W2:Y:S08]  /*14e0*/  LDC.64 R2, c[0x0][0xb18] ;  /* 0x0002c600ff027b82 */ /* 0x000eb00000000a00 */
[----:B------:R-:W4:Y:S08]  /*14f0*/  LDC R6, c[0x0][0xb20] ;  /* 0x0002c800ff067b82 */ /* 0x000f300000000800 */
[----:B------:R-:W3:Y:S01]  /*1500*/  LDC R8, c[0x0][0xb0c] ;  /* 0x0002c300ff087b82 */ /* 0x000ee20000000800 */
[----:B-1----:R-:W-:-:S05]  /*1510*/  IMAD.HI.U32 R4, R21, R4, RZ ;  /* 0x0000000415047227 */ /* 0x002fca00078e00ff */
[----:B------:R-:W-:Y:S01]  /*1520*/  SHF.R.U32.HI R4, RZ, R5, R4 ;  /* 0x00000005ff047219 */ /* 0x000fe20000011604 */
[----:B--2---:R-:W-:Y:S01]  /*1530*/  IMAD.HI.U32 R3, R20, R3, RZ ;  /* 0x0000000314037227 */ /* 0x004fe200078e00ff */
[----:B------:R-:W-:-:S04]  /*1540*/  ISETP.NE.AND P0, PT, R2, 0x1, PT ;  /* 0x000000010200780c */ /* 0x000fc80003f05270 */
[----:B----4-:R-:W-:-:S04]  /*1550*/  SHF.R.U32.HI R3, RZ, R6, R3 ;  /* 0x00000006ff037219 */ /* 0x010fc80000011603 */
[----:B------:R-:W-:Y:S02]  /*1560*/  SEL R3, R20, R3, !P0 ;  /* 0x0000000314037207 */ /* 0x000fe40004000000 */
[----:B---3--:R-:W-:-:S04]  /*1570*/  ISETP.NE.AND P1, PT, R8, 0x1, PT ;  /* 0x000000010800780c */ /* 0x008fc80003f25270 */
[----:B------:R-:W-:-:S05]  /*1580*/  SEL R4, R21, R4, !P1 ;  /* 0x0000000415047207 */ /* 0x000fca0004800000 */
[----:B------:R-:W-:Y:S02]  /*1590*/  IMAD.IADD R5, R3, 0x1, -R4 ;  /* 0x0000000103057824 */ /* 0x000fe400078e0a04 */
[----:B------:R-:W-:Y:S02]  /*15a0*/  IMAD.IADD R3, R4, 0x1, -R3 ;  /* 0x0000000104037824 */ /* 0x000fe400078e0a03 */
[----:B------:R-:W-:Y:S02]  /*15b0*/  IMAD R21, R5, R8, R21 ;  /* 0x0000000805157224 */ /* 0x000fe400078e0215 */
[----:B------:R-:W-:-:S07]  /*15c0*/  IMAD R20, R3, R2, R20 ;  /* 0x0000000203147224 */ /* 0x000fce00078e0214 */
.L_x_17:
[----:B------:R-:W-:Y:S01]  /*15d0*/  BAR.SYNC.DEFER_BLOCKING 0x0 ;  /* 0x0000000000007b1d */ /* 0x000fe20000010000 */
[----:B------:R-:W-:Y:S01]  /*15e0*/  UISETP.NE.AND UP1, UPT, UR8, 0x2, UPT ;  /* 0x000000020800788c */ /* 0x000fe2000bf25270 */
[----:B------:R-:W-:Y:S02]  /*15f0*/  ISETP.NE.OR P5, PT, R0, 0x2, !P5 ;  /* 0x000000020000780c */ /* 0x000fe40006fa5670 */
[----:B------:R-:W-:-:S06]  /*1600*/  LOP3.LUT R2, R189, 0x1f, RZ, 0xc0, !PT ;  /* 0x0000001fbd027812 */ /* 0x000fcc00078ec0ff */
[----:B------:R-:W-:Y:S05]  /*1610*/  BRA.U UP1, `(.L_x_18) ;  /* 0x0000001d01247547 */ /* 0x000fea000b800000 */
[----:B------:R-:W1:Y:S01]  /*1620*/  LDCU UR13, c[0x0][0x38c] ;  /* 0x00007180ff0d77ac */ /* 0x000e620008000800 */
[----:B------:R-:W2:Y:S01]  /*1630*/  LDC R9, c[0x0][0x370] ;  /* 0x0000dc00ff097b82 */ /* 0x000ea20000000800 */
[----:B------:R-:W-:Y:S01]  /*1640*/  PLOP3.LUT P1, PT, PT, PT, UP2, 0x80, 0x8 ;  /* 0x000000000008781c */ /* 0x000fe20003f2f028 */
[----:B------:R-:W-:Y:S01]  /*1650*/  IMAD.MOV.U32 R15, RZ, RZ, 0x1 ;  /* 0x00000001ff0f7424 */ /* 0x000fe200078e00ff */
[----:B------:R-:W-:Y:S01]  /*1660*/  ISETP.EQ.OR P4, PT, R2, RZ, P5 ;  /* 0x000000ff0200720c */ /* 0x000fe20002f82670 */
[----:B------:R-:W-:Y:S01]  /*1670*/  IMAD.MOV.U32 R14, RZ, RZ, RZ ;  /* 0x000000ffff0e7224 */ /* 0x000fe200078e00ff */
[----:B------:R-:W-:Y:S02]  /*1680*/  PLOP3.LUT P1, PT, P1, PT, PT, 0x8, 0x80 ;  /* 0x000000000080781c */ /* 0x000fe40000f2e170 */
[----:B------:R-:W-:Y:S01]  /*1690*/  CS2R R12, SRZ ;  /* 0x00000000000c7805 */ /* 0x000fe2000001ff00 */
[----:B------:R-:W-:Y:S01]  /*16a0*/  IMAD.MOV.U32 R10, RZ, RZ, 0x1 ;  /* 0x00000001ff0a7424 */ /* 0x000fe200078e00ff */
[----:B------:R-:W4:Y:S01]  /*16b0*/  LDC R0, c[0x0][0x374] ;  /* 0x0000dd00ff007b82 */ /* 0x000f220000000800 */
[----:B------:R-:W2:Y:S01]  /*16c0*/  LDCU.64 UR22, c[0x0][0x348] ;  /* 0x00006900ff1677ac */ /* 0x000ea20008000a00 */
[----:B------:R-:W-:Y:S01]  /*16d0*/  UMOV UR6, URZ ;  /* 0x000000ff00067c82 */ /* 0x000fe20008000000 */
[----:B-1----:R-:W-:-:S04]  /*16e0*/  UIADD3 UR5, UPT, UPT, UR13, 0x1f, URZ ;  /* 0x0000001f0d057890 */ /* 0x002fc8000fffe0ff */
[----:B------:R-:W-:-:S04]  /*16f0*/  USHF.R.S32.HI UR4, URZ, 0x1f, UR5 ;  /* 0x0000001fff047899 */ /* 0x000fc80008011405 */
[----:B------:R-:W-:-:S04]  /*1700*/  ULEA.HI UR4, UR4, UR5, URZ, 0x5 ;  /* 0x0000000504047291 */ /* 0x000fc8000f8f28ff */
[----:B------:R-:W-:Y:S02]  /*1710*/  USHF.R.S32.HI UR15, URZ, 0x5, UR4 ;  /* 0x00000005ff0f7899 */ /* 0x000fe40008011404 */
[----:B------:R-:W-:Y:S02]  /*1720*/  UIADD3 UR4, UPT, UPT, UR13, -0x1, URZ ;  /* 0xffffffff0d047890 */ /* 0x000fe4000fffe0ff */
[----:B------:R-:W-:Y:S02]  /*1730*/  UISETP.LT.U32.AND UP0, UPT, UR15, 0x18, UPT ;  /* 0x000000180f00788c */ /* 0x000fe4000bf01070 */
[----:B------:R-:W-:Y:S02]  /*1740*/  UISETP.GE.U32.AND UP1, UPT, UR4, -0x3f, UPT ;  /* 0xffffffc10400788c */ /* 0x000fe4000bf26070 */
[----:B------:R-:W-:Y:S02]  /*1750*/  USEL UR14, UR15, 0x18, UP0 ;  /* 0x000000180f0e7887 */ /* 0x000fe40008000000 */
[----:B------:R-:W-:-:S02]  /*1760*/  UIADD3 UR13, UPT, UPT, UR13, 0x3e, URZ ;  /* 0x0000003e0d0d7890 */ /* 0x000fc4000fffe0ff */
[----:B------:R-:W-:Y:S02]  /*1770*/  UIADD3 UR5, UPT, UPT, UR14, -0x1, URZ ;  /* 0xffffffff0e057890 */ /* 0x000fe4000fffe0ff */
[----:B------:R-:W-:-:S03]  /*1780*/  UIADD3 UR7, UPT, UPT, UR15, -UR14, URZ ;  /* 0x8000000e0f077290 */ /* 0x000fc6000fffe0ff */
[----:B------:R-:W-:-:S04]  /*1790*/  @UP1 UIADD3 UR5, UPT, UPT, UR14, URZ, URZ ;  /* 0x000000ff0e051290 */ /* 0x000fc8000fffe0ff */
[----:B--2---:R-:W-:-:S12]  /*17a0*/  UIADD3 UR5, UPT, UPT, UR5, 0x1, URZ ;  /* 0x0000000105057890 */ /* 0x004fd8000fffe0ff */
.L_x_36:
[----:B------:R-:W-:Y:S01]  /*17b0*/  UISETP.NE.AND UP0, UPT, UR37, URZ, UPT ;  /* 0x000000ff2500728c */ /* 0x000fe2000bf05270 */
[----:B------:R-:W1:Y:S08]  /*17c0*/  S2UR UR37, SR_CgaCtaId ;  /* 0x00000000002579c3 */ /* 0x000e700000008800 */
[----:B------:R-:W-:Y:S05]  /*17d0*/  BRA.U UP0, `(.L_x_19) ;  /* 0x0000000100347547 */ /* 0x000fea000b800000 */
[----:B------:R-:W2:Y:S01]  /*17e0*/  S2R R2, SR_CgaCtaId ;  /* 0x0000000000027919 */ /* 0x000ea20000008800 */
[----:B------:R-:W-:-:S04]  /*17f0*/  MOV R3, 0x400 ;  /* 0x0000040000037802 */ /* 0x000fc80000000f00 */
[----:B--2---:R-:W-:Y:S02]  /*1800*/  LEA R3, R2, R3, 0x18 ;  /* 0x0000000302037211 */ /* 0x004fe400078ec0ff */
[----:B------:R-:W-:-:S03]  /*1810*/  SHF.L.U32 R2, R10, 0x1f, RZ ;  /* 0x0000001f0a027819 */ /* 0x000fc600000006ff */
[----:B------:R-:W-:-:S04]  /*1820*/  IMAD R3, R12, 0x8, R3 ;  /* 0x000000080c037824 */ /* 0x000fc800078e0203 */
[----:B------:R-:W2:Y:S02]  /*1830*/  SYNCS.PHASECHK.TRANS64.TRYWAIT P0, [R3+URZ+0x220], R2 ;  /* 0x00022002030075a7 */ /* 0x000ea400080011ff */
[----:B--2---:R-:W-:Y:S05]  /*1840*/  @!P0 BRA `(.L_x_20) ;  /* 0x0000007400908947 */ /* 0x004fea0003800000 */
.L_x_127:
[----:B------:R-:W-:Y:S01]  /*1850*/  VIADD R12, R12, 0x1 ;  /* 0x000000010c0c7836 */ /* 0x000fe20000000000 */
[----:B------:R2:W-:Y:S04]  /*1860*/  SYNCS.ARRIVE.TRANS64.A1T0 RZ, [R3+URZ+0x210], RZ ;  /* 0x000210ff03ff79a7 */ /* 0x0005e800081000ff */
[----:B------:R-:W-:-:S04]  /*1870*/  ISETP.NE.AND P0, PT, R12, 0x2, PT ;  /* 0x000000020c00780c */ /* 0x000fc80003f05270 */
[----:B------:R-:W-:Y:S02]  /*1880*/  SEL R12, R12, RZ, P0 ;  /* 0x000000ff0c0c7207 */ /* 0x000fe40000000000 */
[----:B--2---:R-:W-:-:S04]  /*1890*/  SEL R3, RZ, 0x1, P0 ;  /* 0x00000001ff037807 */ /* 0x004fc80000000000 */
[----:B------:R-:W-:-:S07]  /*18a0*/  LOP3.LUT R10, R10, R3, RZ, 0x3c, !PT ;  /* 0x000000030a0a7212 */ /* 0x000fce00078e3cff */
.L_x_19:
[----:B------:R-:W-:Y:S01]  /*18b0*/  UMOV UR4, 0x400 ;  /* 0x0000040000047882 */ /* 0x000fe20000000000 */
[----:B------:R-:W-:Y:S01]  /*18c0*/  SHF.L.U32 R2, R15, 0x1f, RZ ;  /* 0x0000001f0f027819 */ /* 0x000fe200000006ff */
[----:B-1----:R-:W-:Y:S01]  /*18d0*/  ULEA UR4, UR37, UR4, 0x18 ;  /* 0x0000000425047291 */ /* 0x002fe2000f8ec0ff */
[----:B------:R-:W-:Y:S01]  /*18e0*/  R2UR UR35, R21 ;  /* 0x00000000152372ca */ /* 0x000fe200000e0000 */
[----:B------:R-:W-:Y:S01]  /*18f0*/  UISETP.GE.U32.AND UP0, UPT, UR13, 0x3f, UPT ;  /* 0x0000003f0d00788c */ /* 0x000fe2000bf06070 */
[----:B------:R-:W-:Y:S01]  /*1900*/  R2UR UR11, R20 ;  /* 0x00000000140b72ca */ /* 0x000fe200000e0000 */
[----:B------:R-:W-:Y:S01]  /*1910*/  ULEA UR8, UR6, UR4, 0x3 ;  /* 0x0000000406087291 */ /* 0x000fe2000f8e18ff */
[----:B------:R-:W-:-:S08]  /*1920*/  UMOV UR24, URZ ;  /* 0x000000ff00187c82 */ /* 0x000fd00008000000 */
[----:B------:R1:W2:Y:S01]  /*1930*/  SYNCS.PHASECHK.TRANS64.TRYWAIT P0, [UR8+0xc0], R2 ;  /* 0x0000c002ff0075a7 */ /* 0x0002a20008001108 */
[----:B------:R-:W-:Y:S02]  /*1940*/  USHF.L.U32 UR35, UR35, 0x7, URZ ;  /* 0x0000000723237899 */ /* 0x000fe400080006ff */
[----:B------:R-:W-:Y:S01]  /*1950*/  USHF.L.U32 UR11, UR11, 0x7, URZ ;  /* 0x000000070b0b7899 */ /* 0x000fe200080006ff */
[----:B------:R-:W-:Y:S11]  /*1960*/  BRA.U !UP0, `(.L_x_21) ;  /* 0x0000000108a47547 */ /* 0x000ff6000b800000 */
[----:B------:R-:W-:Y:S01]  /*1970*/  UMOV UR16, URZ ;  /* 0x000000ff00107c82 */ /* 0x000fe20008000000 */
[----:B------:R-:W-:-:S05]  /*1980*/  UMOV UR17, UR6 ;  /* 0x0000000600117c82 */ /* 0x000fca0008000000 */
.L_x_26:
[----:B-1----:R-:W-:Y:S01]  /*1990*/  ULEA UR33, UR17, UR4, 0x3 ;  /* 0x0000000411217291 */ /* 0x002fe2000f8e18ff */
[----:B--2---:R-:W-:Y:S01]  /*19a0*/  @!P5 MOV R3, 0x2000 ;  /* 0x000020000003d802 */ /* 0x004fe20000000f00 */
[----:B--2---:R-:W-:Y:S10]  /*19b0*/  @P0 BRA `(.L_x_22) ;  /* 0x00000000000c0947 */ /* 0x004ff40003800000 */
[----:B------:R-:W-:-:S04]  /*19c0*/  SHF.L.U32 R5, R15, 0x1f, RZ ;  /* 0x0000001f0f057819 */ /* 0x000fc800000006ff */
[----:B------:R-:W2:Y:S02]  /*19d0*/  SYNCS.PHASECHK.TRANS64.TRYWAIT P0, [UR33+0xc0], R5 ;  /* 0x0000c005ff0075a7 */ /* 0x000ea40008001121 */
[----:B--2---:R-:W-:Y:S05]  /*19e0*/  @!P0 BRA `(.L_x_23) ;  /* 0x00000074003c8947 */ /* 0x004fea0003800000 */
.L_x_22:
[----:B------:R2:W-:Y:S01]  /*19f0*/  @!P5 SYNCS.ARRIVE.TRANS64 RZ, [UR33], R3 ;  /* 0x00000003ffffd9a7 */ /* 0x0005e20008000021 */
[----:B------:R-:W-:Y:S04]  /*1a00*/  BSSY.RECONVERGENT B0, `(.L_x_24) ;  /* 0x0000003000007945 */ /* 0x000fe80003800200 */
[----:B------:R-:W-:Y:S05]  /*1a10*/  @P4 BRA `(.L_x_25) ;  /* 0x0000000000044947 */ /* 0x000fea0003800000 */
[----:B------:R-:W-:Y:S05]  /*1a20*/  BPT.TRAP 0x1 ;  /* 0x000000040000795c */ /* 0x000fea0000300000 */
.L_x_25:
[----:B------:R-:W-:Y:S05]  /*1a30*/  BSYNC.RECONVERGENT B0 ;  /* 0x0000000000007941 */ /* 0x000fea0003800200 */
.L_x_24:
[----:B------:R-:W-:Y:S02]  /*1a40*/  UIADD3 UR6, UPT, UPT, UR17, 0x1, URZ ;  /* 0x0000000111067890 */ /* 0x000fe4000fffe0ff */
[----:B------:R-:W-:Y:S02]  /*1a50*/  UIADD3 UR26, UP1, UPT, UR22, 0x80, URZ ;  /* 0x00000080161a7890 */ /* 0x000fe4000ff3e0ff */
[----:B------:R-:W-:Y:S02]  /*1a60*/  UISETP.NE.AND UP0, UPT, UR6, 0x18, UPT ;  /* 0x000000180600788c */ /* 0x000fe4000bf05270 */
[----:B------:R-:W-:Y:S02]  /*1a70*/  USHF.L.U32 UR34, UR16, 0x5, URZ ;  /* 0x0000000510227899 */ /* 0x000fe400080006ff */
[----:B------:R-:W-:Y:S02]  /*1a80*/  USEL UR9, URZ, 0x1, UP0 ;  /* 0x00000001ff097887 */ /* 0x000fe40008000000 */
[----:B------:R-:W-:-:S02]  /*1a90*/  USEL UR6, UR6, URZ, UP0 ;  /* 0x000000ff06067287 */ /* 0x000fc40008000000 */
[----:B------:R-:W-:Y:S02]  /*1aa0*/  UIADD3 UR20, UP0, UPT, UR22, 0x180, URZ ;  /* 0x0000018016147890 */ /* 0x000fe4000ff1e0ff */
[----:B------:R-:W-:Y:S01]  /*1ab0*/  ULEA UR8, UR6, UR4, 0x3 ;  /* 0x0000000406087291 */ /* 0x000fe2000f8e18ff */
[----:B------:R-:W-:Y:S01]  /*1ac0*/  LOP3.LUT R15, R15, UR9, RZ, 0x3c, !PT ;  /* 0x000000090f0f7c12 */ /* 0x000fe2000f8e3cff */
[----:B------:R-:W-:Y:S02]  /*1ad0*/  UIADD3.X UR27, UPT, UPT, URZ, UR23, URZ, UP1, !UPT ;  /* 0x00000017ff1b7290 */ /* 0x000fe40008ffe4ff */
[----:B------:R-:W-:Y:S01]  /*1ae0*/  UIADD3.X UR21, UPT, UPT, URZ, UR23, URZ, UP0, !UPT ;  /* 0x00000017ff157290 */ /* 0x000fe200087fe4ff */
[----:B-1----:R-:W-:Y:S01]  /*1af0*/  SHF.L.U32 R2, R15, 0x1f, RZ ;  /* 0x0000001f0f027819 */ /* 0x002fe200000006ff */
[----:B------:R-:W-:Y:S01]  /*1b00*/  UMOV UR18, 0x0 ;  /* 0x0000000000127882 */ /* 0x000fe20000000000 */
[----:B------:R-:W-:Y:S01]  /*1b10*/  UMOV UR19, 0x10000000 ;  /* 0x1000000000137882 */ /* 0x000fe20000000000 */
[----:B------:R-:W-:Y:S01]  /*1b20*/  UMOV UR12, UR36 ;  /* 0x00000024000c7c82 */ /* 0x000fe20008000000 */
[----:B------:R1:W1:Y:S01]  /*1b30*/  SYNCS.PHASECHK.TRANS64.TRYWAIT P0, [UR8+0xc0], R2 ;  /* 0x0000c002ff0075a7 */ /* 0x0002620008001108 */
[----:B------:R-:W-:Y:S01]  /*1b40*/  ULEA UR8, UR17, UR4, 0xc ;  /* 0x0000000411087291 */ /* 0x000fe2000f8e60ff */
[----:B------:R-:W-:Y:S01]  /*1b50*/  UMOV UR9, UR33 ;  /* 0x0000002100097c82 */ /* 0x000fe20008000000 */
[----:B------:R-:W-:-:S02]  /*1b60*/  UMOV UR10, UR34 ;  /* 0x00000022000a7c82 */ /* 0x000fc40008000000 */
[----:B------:R-:W-:Y:S02]  /*1b70*/  UIADD3 UR32, UPT, UPT, UR8, 0x8600, URZ ;  /* 0x0000860008207890 */ /* 0x000fe4000fffe0ff */
[----:B------:R-:W-:Y:S02]  /*1b80*/  UIADD3 UR8, UPT, UPT, UR8, 0x20600, URZ ;  /* 0x0002060008087890 */ /* 0x000fe4000fffe0ff */
[----:B------:R-:W-:Y:S01]  /*1b90*/  UIADD3 UR16, UPT, UPT, UR16, 0x1, URZ ;  /* 0x0000000110107890 */ /* 0x000fe2000fffe0ff */
[----:B------:R-:W-:Y:S01]  /*1ba0*/  UMOV UR24, UR5 ;  /* 0x0000000500187c82 */ /* 0x000fe20008000000 */
[----:B------:R-:W-:Y:S02]  /*1bb0*/  UMOV UR17, UR6 ;  /* 0x0000000600117c82 */ /* 0x000fe40008000000 */
[----:B------:R-:W-:Y:S01]  /*1bc0*/  UISETP.NE.AND UP0, UPT, UR16, UR5, UPT ;  /* 0x000000051000728c */ /* 0x000fe2000bf05270 */
[----:B------:R1:W-:Y:S02]  /*1bd0*/  UTMALDG.3D [UR32], [UR26], desc[UR18] ;  /* 0x000012201a0075b4 */ /* 0x0003e40008011000 */
[----:B------:R1:W-:Y:S06]  /*1be0*/  UTMALDG.3D [UR8], [UR20], desc[UR18] ;  /* 0x00001208140075b4 */ /* 0x0003ec0008011000 */
[----:B------:R-:W-:Y:S05]  /*1bf0*/  BRA.U UP0, `(.L_x_26) ;  /* 0xfffffffd00647547 */ /* 0x000fea000b83ffff */
.L_x_21:
[----:B-1----:R-:W-:Y:S01]  /*1c00*/  ULEA UR8, UR6, UR4, 0x3 ;  /* 0x0000000406087291 */ /* 0x002fe2000f8e18ff */
[----:B------:R-:W-:Y:S01]  /*1c10*/  SHF.L.U32 R2, R15, 0x1f, RZ ;  /* 0x0000001f0f027819 */ /* 0x000fe200000006ff */
[----:B------:R-:W-:Y:S01]  /*1c20*/  @!P1 SYNCS.ARRIVE.TRANS64.A1T0 RZ, [UR4+0x1a8], RZ ;  /* 0x0001a8ffffff99a7 */ /* 0x000fe20008100004 */
[----:B------:R-:W-:-:S06]  /*1c30*/  UISETP.GT.AND UP0, UPT, UR15, UR14, UPT ;  /* 0x0000000e0f00728c */ /* 0x000fcc000bf04270 */
[----:B--2---:R1:W2:Y:S03]  /*1c40*/  SYNCS.PHASECHK.TRANS64.TRYWAIT P0, [UR8+0xc0], R2 ;  /* 0x0000c002ff0075a7 */ /* 0x0042a60008001108 */
[----:B------:R-:W-:Y:S05]  /*1c50*/  BRA.U !UP0, `(.L_x_27) ;  /* 0x0000000108a87547 */ /* 0x000fea000b800000 */
[----:B------:R-:W-:Y:S01]  /*1c60*/  UIADD3 UR21, UPT, UPT, UR7, UR24, URZ ;  /* 0x0000001807157290 */ /* 0x000fe2000fffe0ff */
[----:B------:R-:W-:-:S11]  /*1c70*/  UMOV UR25, UR6 ;  /* 0x0000000600197c82 */ /* 0x000fd60008000000 */
.L_x_32:
[----:B-1----:R-:W-:Y:S01]  /*1c80*/  ULEA UR17, UR25, UR4, 0x3 ;  /* 0x0000000419117291 */ /* 0x002fe2000f8e18ff */
[----:B--2---:R-:W-:Y:S01]  /*1c90*/  @!P5 MOV R3, 0x2000 ;  /* 0x000020000003d802 */ /* 0x004fe20000000f00 */
[----:B--2---:R-:W-:Y:S10]  /*1ca0*/  @P0 BRA `(.L_x_28) ;  /* 0x00000000000c0947 */ /* 0x004ff40003800000 */
[----:B------:R-:W-:-:S04]  /*1cb0*/  SHF.L.U32 R5, R15, 0x1f, RZ ;  /* 0x0000001f0f057819 */ /* 0x000fc800000006ff */
[----:B------:R-:W2:Y:S02]  /*1cc0*/  SYNCS.PHASECHK.TRANS64.TRYWAIT P0, [UR17+0xc0], R5 ;  /* 0x0000c005ff0075a7 */ /* 0x000ea40008001111 */
[----:B--2---:R-:W-:Y:S05]  /*1cd0*/  @!P0 BRA `(.L_x_29) ;  /* 0x0000007000988947 */ /* 0x004fea0003800000 */
.L_x_28:
[----:B------:R2:W-:Y:S01]  /*1ce0*/  @!P5 SYNCS.ARRIVE.TRANS64 RZ, [UR17], R3 ;  /* 0x00000003ffffd9a7 */ /* 0x0005e20008000011 */
[----:B------:R-:W-:Y:S04]  /*1cf0*/  BSSY.RECONVERGENT B0, `(.L_x_30) ;  /* 0x0000003000007945 */ /* 0x000fe80003800200 */
[----:B------:R-:W-:Y:S05]  /*1d00*/  @P4 BRA `(.L_x_31) ;  /* 0x0000000000044947 */ /* 0x000fea0003800000 */
[----:B------:R-:W-:Y:S05]  /*1d10*/  BPT.TRAP 0x1 ;  /* 0x000000040000795c */ /* 0x000fea0000300000 */
.L_x_31:
[----:B------:R-:W-:Y:S05]  /*1d20*/  BSYNC.RECONVERGENT B0 ;  /* 0x0000000000007941 */ /* 0x000fea0003800200 */
.L_x_30:
        /* <DEDUP_REMOVED lines=20> */
[----:B------:R-:W-:Y:S01]  /*1e70*/  UIADD3 UR8, UPT, UPT, UR8, 0x20600, URZ ;  /* 0x0002060008087890 */ /* 0x000fe2000fffe0ff */
[----:B------:R-:W-:Y:S01]  /*1e80*/  UMOV UR9, UR17 ;  /* 0x0000001100097c82 */ /* 0x000fe20008000000 */
[----:B------:R-:W-:Y:S01]  /*1e90*/  UMOV UR10, UR18 ;  /* 0x00000012000a7c82 */ /* 0x000fe20008000000 */
[----:B------:R-:W-:Y:S01]  /*1ea0*/  UIADD3 UR24, UPT, UPT, UR24, 0x1, URZ ;  /* 0x0000000118187890 */ /* 0x000fe2000fffe0ff */
[----:B------:R-:W-:-:S03]  /*1eb0*/  UMOV UR25, UR6 ;  /* 0x0000000600197c82 */ /* 0x000fc60008000000 */
[----:B------:R1:W-:Y:S01]  /*1ec0*/  UTMALDG.3D [UR16], [UR30], desc[UR26] ;  /* 0x00001a101e0075b4 */ /* 0x0003e20008011000 */
[----:B------:R-:W-:Y:S01]  /*1ed0*/  UISETP.NE.AND UP0, UPT, UR24, UR21, UPT ;  /* 0x000000151800728c */ /* 0x000fe2000bf05270 */
[----:B------:R1:W-:Y:S08]  /*1ee0*/  UTMALDG.3D [UR8], [UR28], desc[UR26] ;  /* 0x00001a081c0075b4 */ /* 0x0003f00008011000 */
[----:B------:R-:W-:Y:S05]  /*1ef0*/  BRA.U UP0, `(.L_x_32) ;  /* 0xfffffffd00607547 */ /* 0x000fea000b83ffff */
.L_x_27:
[C---:B-1----:R-:W-:Y:S01]  /*1f00*/  LEA R2, R14.reuse, UR4, 0x3 ;  /* 0x000000040e027c11 */ /* 0x042fe2000f8e18ff */
[----:B------:R-:W-:Y:S01]  /*1f10*/  NOP ;  /* 0x0000000000007918 */ /* 0x000fe20000000000 */
[----:B--2---:R-:W-:Y:S02]  /*1f20*/  SHF.L.U32 R3, R13, 0x1f, RZ ;  /* 0x0000001f0d037819 */ /* 0x004fe400000006ff */
[----:B------:R-:W-:Y:S02]  /*1f30*/  LEA R4, R14, UR4, 0x4 ;  /* 0x000000040e047c11 */ /* 0x000fe4000f8e20ff */
[----:B------:R-:W1:Y:S02]  /*1f40*/  SYNCS.PHASECHK.TRANS64.TRYWAIT P0, [R2+URZ+0x1b0], R3 ;  /* 0x0001b003020075a7 */ /* 0x000e6400080011ff */
[----:B-1----:R-:W-:Y:S05]  /*1f50*/  @!P0 BRA `(.L_x_33) ;  /* 0x0000007000108947 */ /* 0x002fea0003800000 */
.L_x_130:
[----:B------:R-:W2:Y:S01]  /*1f60*/  LDS.128 R4, [R4+0x240] ;  /* 0x0002400004047984 */ /* 0x000ea20000000c00 */
[----:B---3--:R-:W-:Y:S01]  /*1f70*/  ISETP.GE.AND P0, PT, R72, 0x1, PT ;  /* 0x000000014800780c */ /* 0x008fe20003f06270 */
[----:B-1----:R-:W-:Y:S01]  /*1f80*/  VIADD R2, R2, 0x1c0 ;  /* 0x000001c002027836 */ /* 0x002fe20000000000 */
[----:B------:R-:W-:Y:S01]  /*1f90*/  @!PT LDS RZ, [RZ] ;  /* 0x00000000fffff984 */ /* 0x000fe20000000800 */
[----:B------:R-:W-:Y:S01]  /*1fa0*/  @!PT LDS RZ, [RZ] ;  /* 0x00000000fffff984 */ /* 0x000fe20000000800 */
[----:B------:R-:W-:Y:S01]  /*1fb0*/  @!PT LDS RZ, [RZ] ;  /* 0x00000000fffff984 */ /* 0x000fe20000000800 */
[----:B------:R-:W-:Y:S01]  /*1fc0*/  @!PT LDS RZ, [RZ] ;  /* 0x00000000fffff984 */ /* 0x000fe20000000800 */
[----:B------:R1:W-:Y:S06]  /*1fd0*/  MEMBAR.ALL.CTA ;  /* 0x0000000000007992 */ /* 0x0003ec0000008000 */
[----:B-1----:R-:W1:Y:S01]  /*1fe0*/  FENCE.VIEW.ASYNC.S ;  /* 0x00000000000073c6 */ /* 0x002e620000000000 */
[----:B------:R-:W-:-:S04]  /*1ff0*/  PRMT R2, RZ, 0x654, R2 ;  /* 0x00000654ff027816 */ /* 0x000fc80000000002 */
[----:B-1----:R1:W-:Y:S01]  /*2000*/  SYNCS.ARRIVE.TRANS64.RED.A1T0 RZ, [R2+URZ], RZ ;  /* 0x000000ff02ff79a7 */ /* 0x0023e200081004ff */
[----:B--2---:R-:W-:-:S13]  /*2010*/  LOP3.LUT P2, RZ, R6, 0x1, RZ, 0xc0, !PT ;  /* 0x0000000106ff7812 */ /* 0x004fda000784c0ff */
[----:B------:R-:W-:Y:S01]  /*2020*/  @P2 SHF.R.U32.HI R3, RZ, 0x10, R5 ;  /* 0x00000010ff032819 */ /* 0x000fe20000011605 */
[----:B------:R-:W-:Y:S01]  /*2030*/  VOTEU.ANY UP0, P2 ;  /* 0x0000000000ff7886 */ /* 0x000fe20001000100 */
[----:B------:R-:W-:Y:S02]  /*2040*/  @P2 MOV R11, R4 ;  /* 0x00000004000b2202 */ /* 0x000fe40000000f00 */
[----:B------:R-:W-:Y:S02]  /*2050*/  @P2 R2UR.BROADCAST UR8, R3 ;  /* 0x00000000030822ca */ /* 0x000fe400008e0000 */
[----:B------:R-:W-:-:S11]  /*2060*/  @P2 LOP3.LUT R8, R5, 0xffff, RZ, 0xc0, !PT ;  /* 0x0000ffff05082812 */ /* 0x000fd600078ec0ff */
[----:B------:R-:W-:Y:S01]  /*2070*/  @UP0 UMOV UR36, UR8 ;  /* 0x0000000800240c82 */ /* 0x000fe20008000000 */
[----:B-1----:R-:W-:Y:S05]  /*2080*/  @!P0 BRA `(.L_x_34) ;  /* 0x0000000000b88947 */ /* 0x002fea0003800000 */
[----:B------:R-:W4:Y:S01]  /*2090*/  LDC.64 R4, c[0x0][0xb18] ;  /* 0x0002c600ff047b82 */ /* 0x000f220000000a00 */
[----:B------:R-:W-:-:S07]  /*20a0*/  ISETP.NE.AND P3, PT, R72, 0x1, PT ;  /* 0x000000014800780c */ /* 0x000fce0003f65270 */
[----:B------:R-:W1:Y:S08]  /*20b0*/  LDC.64 R6, c[0x0][0xb10] ;  /* 0x0002c400ff067b82 */ /* 0x000e700000000a00 */
[----:B------:R-:W2:Y:S08]  /*20c0*/  LDC R16, c[0x0][0xb20] ;  /* 0x0002c800ff107b82 */ /* 0x000eb00000000800 */
[----:B------:R-:W3:Y:S01]  /*20d0*/  LDC R18, c[0x0][0xb0c] ;  /* 0x0002c300ff127b82 */ /* 0x000ee20000000800 */
[----:B----4-:R-:W-:Y:S01]  /*20e0*/  IMAD.HI.U32 R17, R0, R5, RZ ;  /* 0x0000000500117227 */ /* 0x010fe200078e00ff */
[----:B------:R-:W-:-:S03]  /*20f0*/  ISETP.NE.AND P0, PT, R4, 0x1, PT ;  /* 0x000000010400780c */ /* 0x000fc60003f05270 */
[----:B------:R-:W-:-:S03]  /*2100*/  IMAD.HI.U32 R5, R8, R5, RZ ;  /* 0x0000000508057227 */ /* 0x000fc600078e00ff */
[----:B------:R-:W4:Y:S01]  /*2110*/  LDC.64 R2, c[0x0][0xb28] ;  /* 0x0002ca00ff027b82 */ /* 0x000f220000000a00 */
[----:B-1----:R-:W-:-:S04]  /*2120*/  IMAD.HI.U32 R20, R9, R6, RZ ;  /* 0x0000000609147227 */ /* 0x002fc800078e00ff */
[----:B------:R-:W-:Y:S01]  /*2130*/  IMAD.HI.U32 R22, R11, R6, RZ ;  /* 0x000000060b167227 */ /* 0x000fe200078e00ff */
[----:B------:R-:W-:Y:S02]  /*2140*/  SHF.R.U32.HI R20, RZ, R7, R20 ;  /* 0x00000007ff147219 */ /* 0x000fe40000011614 */
[-C--:B--2---:R-:W-:Y:S02]  /*2150*/  SHF.R.U32.HI R17, RZ, R16.reuse, R17 ;  /* 0x00000010ff117219 */ /* 0x084fe40000011611 */
[----:B------:R-:W-:Y:S02]  /*2160*/  SHF.R.U32.HI R5, RZ, R16, R5 ;  /* 0x00000010ff057219 */ /* 0x000fe40000011605 */
[----:B------:R-:W-:Y:S02]  /*2170*/  SEL R17, R0, R17, !P0 ;  /* 0x0000001100117207 */ /* 0x000fe40004000000 */
[----:B------:R-:W-:Y:S02]  /*2180*/  SHF.R.U32.HI R22, RZ, R7, R22 ;  /* 0x00000007ff167219 */ /* 0x000fe40000011616 */
[----:B---3--:R-:W-:-:S02]  /*2190*/  ISETP.NE.AND P1, PT, R18, 0x1, PT ;  /* 0x000000011200780c */ /* 0x008fc40003f25270 */
[----:B------:R-:W-:Y:S02]  /*21a0*/  SEL R5, R8, R5, !P0 ;  /* 0x0000000508057207 */ /* 0x000fe40004000000 */
[----:B------:R-:W-:Y:S02]  /*21b0*/  SEL R19, R9, R20, !P1 ;  /* 0x0000001409137207 */ /* 0x000fe40004800000 */
[----:B------:R-:W-:Y:S01]  /*21c0*/  SEL R7, R11, R22, !P1 ;  /* 0x000000160b077207 */ /* 0x000fe20004800000 */
[----:B----4-:R-:W-:-:S04]  /*21d0*/  IMAD.HI.U32 R20, R17, R2, RZ ;  /* 0x0000000211147227 */ /* 0x010fc800078e00ff */
[----:B------:R-:W-:Y:S01]  /*21e0*/  IMAD.HI.U32 R6, R19, R2, RZ ;  /* 0x0000000213067227 */ /* 0x000fe200078e00ff */
[----:B------:R-:W-:-:S04]  /*21f0*/  @P3 SHF.R.U32.HI R17, RZ, R3, R20 ;  /* 0x00000003ff113219 */ /* 0x000fc80000011614 */
[----:B------:R-:W-:Y:S01]  /*2200*/  @P3 SHF.R.U32.HI R19, RZ, R3, R6 ;  /* 0x00000003ff133219 */ /* 0x000fe20000011606 */
[----:B------:R-:W-:-:S04]  /*2210*/  IMAD R17, R72, R17, RZ ;  /* 0x0000001148117224 */ /* 0x000fc800078e02ff */
[----:B------:R-:W-:Y:S01]  /*2220*/  IMAD R6, R72, R19, RZ ;  /* 0x0000001348067224 */ /* 0x000fe200078e02ff */
[C---:B------:R-:W-:Y:S02]  /*2230*/  ISETP.GE.AND P0, PT, R5.reuse, R17, PT ;  /* 0x000000110500720c */ /* 0x040fe40003f06270 */
[----:B------:R-:W-:Y:S02]  /*2240*/  IADD3 R17, PT, PT, -R5, RZ, RZ ;  /* 0x000000ff05117210 */ /* 0x000fe40007ffe1ff */
[----:B------:R-:W-:Y:S01]  /*2250*/  ISETP.GE.OR P0, PT, R7, R6, P0 ;  /* 0x000000060700720c */ /* 0x000fe20000706670 */
[----:B------:R-:W-:-:S04]  /*2260*/  IMAD.HI.U32 R6, R5, R2, RZ ;  /* 0x0000000205067227 */ /* 0x000fc800078e00ff */
[----:B------:R-:W-:Y:S01]  /*2270*/  IMAD R8, R4, R17, R8 ;  /* 0x0000001104087224 */ /* 0x000fe200078e0208 */
[----:B------:R-:W-:-:S04]  /*2280*/  SHF.R.U32.HI R6, RZ, R3, R6 ;  /* 0x00000003ff067219 */ /* 0x000fc80000011606 */
[----:B------:R-:W-:-:S03]  /*2290*/  SEL R6, R5, R6, !P3 ;  /* 0x0000000605067207 */ /* 0x000fc60005800000 */
[----:B------:R-:W-:-:S04]  /*22a0*/  @!P0 IMAD.HI.U32 R16, R7, R2, RZ ;  /* 0x0000000207108227 */ /* 0x000fc800078e00ff */
[----:B------:R-:W-:Y:S01]  /*22b0*/  IMAD.MOV R2, RZ, RZ, -R6 ;  /* 0x000000ffff027224 */ /* 0x000fe200078e0a06 */
[----:B------:R-:W-:-:S03]  /*22c0*/  @!P0 SHF.R.U32.HI R16, RZ, R3, R16 ;  /* 0x00000003ff108219 */ /* 0x000fc60000011610 */
[----:B------:R-:W-:Y:S01]  /*22d0*/  IMAD R2, R72, R2, R5 ;  /* 0x0000000248027224 */ /* 0x000fe200078e0205 */
        /* <DEDUP_REMOVED lines=9> */
.L_x_34:
[----:B------:R-:W1:Y:S02]  /*2370*/  LDCU UR8, c[0x0][0xb30] ;  /* 0x00016600ff0877ac */ /* 0x000e640008000800 */
[----:B-1----:R-:W-:-:S09]  /*2380*/  UISETP.NE.AND UP0, UPT, UR8, 0x1, UPT ;  /* 0x000000010800788c */ /* 0x002fd2000bf05270 */
[----:B------:R-:W-:Y:S05]  /*2390*/  BRA.U UP0, `(.L_x_35) ;  /* 0x0000000100407547 */ /* 0x000fea000b800000 */
[----:B------:R-:W1:Y:S08]  /*23a0*/  LDC.64 R4, c[0x0][0xb10] ;  /* 0x0002c400ff047b82 */ /* 0x000e700000000a00 */
[----:B------:R-:W2:Y:S08]  /*23b0*/  LDC.64 R2, c[0x0][0xb18] ;  /* 0x0002c600ff027b82 */ /* 0x000eb00000000a00 */
[----:B------:R-:W3:Y:S08]  /*23c0*/  LDC R6, c[0x0][0xb20] ;  /* 0x0002c800ff067b82 */ /* 0x000ef00000000800 */
[----:B------:R-:W4:Y:S01]  /*23d0*/  LDC R16, c[0x0][0xb0c] ;  /* 0x0002c300ff107b82 */ /* 0x000f220000000800 */
[----:B-1----:R-:W-:-:S05]  /*23e0*/  IMAD.HI.U32 R4, R11, R4, RZ ;  /* 0x000000040b047227 */ /* 0x002fca00078e00ff */
[----:B------:R-:W-:Y:S01]  /*23f0*/  SHF.R.U32.HI R4, RZ, R5, R4 ;  /* 0x00000005ff047219 */ /* 0x000fe20000011604 */
[----:B--2---:R-:W-:Y:S01]  /*2400*/  IMAD.HI.U32 R3, R8, R3, RZ ;  /* 0x0000000308037227 */ /* 0x004fe200078e00ff */
[----:B------:R-:W-:-:S04]  /*2410*/  ISETP.NE.AND P0, PT, R2, 0x1, PT ;  /* 0x000000010200780c */ /* 0x000fc80003f05270 */
[----:B---3--:R-:W-:-:S04]  /*2420*/  SHF.R.U32.HI R3, RZ, R6, R3 ;  /* 0x00000006ff037219 */ /* 0x008fc80000011603 */
[----:B------:R-:W-:Y:S02]  /*2430*/  SEL R3, R8, R3, !P0 ;  /* 0x0000000308037207 */ /* 0x000fe40004000000 */
[----:B----4-:R-:W-:-:S04]  /*2440*/  ISETP.NE.AND P1, PT, R16, 0x1, PT ;  /* 0x000000011000780c */ /* 0x010fc80003f25270 */
[----:B------:R-:W-:-:S05]  /*2450*/  SEL R4, R11, R4, !P1 ;  /* 0x000000040b047207 */ /* 0x000fca0004800000 */
[----:B------:R-:W-:Y:S02]  /*2460*/  IMAD.IADD R5, R3, 0x1, -R4 ;  /* 0x0000000103057824 */ /* 0x000fe400078e0a04 */
[----:B------:R-:W-:Y:S02]  /*2470*/  IMAD.IADD R3, R4, 0x1, -R3 ;  /* 0x0000000104037824 */ /* 0x000fe400078e0a03 */
[----:B------:R-:W-:Y:S02]  /*2480*/  IMAD R11, R5, R16, R11 ;  /* 0x00000010050b7224 */ /* 0x000fe400078e020b */
[----:B------:R-:W-:-:S07]  /*2490*/  IMAD R8, R3, R2, R8 ;  /* 0x0000000203087224 */ /* 0x000fce00078e0208 */
.L_x_35:
[----:B------:R-:W-:Y:S01]  /*24a0*/  VIADD R14, R14, 0x1 ;  /* 0x000000010e0e7836 */ /* 0x000fe20000000000 */
[----:B------:R-:W-:Y:S01]  /*24b0*/  PLOP3.LUT P1, PT, PT, PT, PT, 0x80, 0x8 ;  /* 0x000000000008781c */ /* 0x000fe20003f2f070 */
[----:B------:R-:W-:Y:S02]  /*24c0*/  IMAD.IADD R21, R11, 0x1, R170 ;  /* 0x000000010b157824 */ /* 0x000fe400078e02aa */
[----:B------:R-:W-:Y:S01]  /*24d0*/  IMAD.IADD R20, R8, 0x1, R147 ;  /* 0x0000000108147824 */ /* 0x000fe200078e0293 */
[----:B------:R-:W-:-:S04]  /*24e0*/  ISETP.NE.AND P0, PT, R14, 0x2, PT ;  /* 0x000000020e00780c */ /* 0x000fc80003f05270 */
[----:B------:R-:W-:Y:S02]  /*24f0*/  SEL R2, RZ, 0x1, P0 ;  /* 0x00000001ff027807 */ /* 0x000fe40000000000 */
[----:B------:R-:W-:Y:S02]  /*2500*/  SEL R14, R14, RZ, P0 ;  /* 0x000000ff0e0e7207 */ /* 0x000fe40000000000 */
[----:B------:R-:W-:Y:S01]  /*2510*/  LOP3.LUT R13, R13, R2, RZ, 0x3c, !PT ;  /* 0x000000020d0d7212 */ /* 0x000fe200078e3cff */
[----:B------:R-:W-:Y:S06]  /*2520*/  @P2 BRA `(.L_x_36) ;  /* 0xfffffff000a02947 */ /* 0x000fec000383ffff */
[----:B------:R-:W-:Y:S01]  /*2530*/  UIADD3 UR4, UPT, UPT, UR4, 0xc0, URZ ;  /* 0x000000c004047890 */ /* 0x000fe2000fffe0ff */
[----:B------:R-:W-:-:S03]  /*2540*/  SHF.L.U32 R3, R15, 0x1f, RZ ;  /* 0x0000001f0f037819 */ /* 0x000fc600000006ff */
[----:B------:R-:W-:-:S09]  /*2550*/  ULEA UR5, UR6, UR4, 0x3 ;  /* 0x0000000406057291 */ /* 0x000fd2000f8e18ff */
[----:B------:R-:W1:Y:S02]  /*2560*/  SYNCS.PHASECHK.TRANS64.TRYWAIT P0, [UR5], R3 ;  /* 0x00000003ff0075a7 */ /* 0x000e640008001105 */
[----:B-1----:R-:W-:Y:S05]  /*2570*/  @!P0 BRA `(.L_x_37) ;  /* 0x00000068009c8947 */ /* 0x002fea0003800000 */
.L_x_132:
[----:B------:R-:W-:-:S04]  /*2580*/  UIADD3 UR6, UPT, UPT, UR6, 0x1, URZ ;  /* 0x0000000106067890 */ /* 0x000fc8000fffe0ff */
[----:B------:R-:W-:-:S04]  /*2590*/  UISETP.NE.AND UP0, UPT, UR6, 0x18, UPT ;  /* 0x000000180600788c */ /* 0x000fc8000bf05270 */
[----:B------:R-:W-:Y:S02]  /*25a0*/  USEL UR7, URZ, 0x1, UP0 ;  /* 0x00000001ff077887 */ /* 0x000fe40008000000 */
[----:B------:R-:W-:-:S04]  /*25b0*/  USEL UR6, UR6, URZ, UP0 ;  /* 0x000000ff06067287 */ /* 0x000fc80008000000 */
[----:B------:R-:W-:Y:S01]  /*25c0*/  ULEA UR5, UR6, UR4, 0x3 ;  /* 0x0000000406057291 */ /* 0x000fe2000f8e18ff */
[----:B------:R-:W-:-:S04]  /*25d0*/  LOP3.LUT R2, R15, UR7, RZ, 0x3c, !PT ;  /* 0x000000070f027c12 */ /* 0x000fc8000f8e3cff */
[----:B-1----:R-:W-:-:S04]  /*25e0*/  SHF.L.U32 R3, R2, 0x1f, RZ ;  /* 0x0000001f02037819 */ /* 0x002fc800000006ff */
[----:B------:R-:W1:Y:S02]  /*25f0*/  SYNCS.PHASECHK.TRANS64.TRYWAIT P0, [UR5], R3 ;  /* 0x00000003ff0075a7 */ /* 0x000e640008001105 */
[----:B-1----:R-:W-:Y:S05]  /*2600*/  @!P0 BRA `(.L_x_38) ;  /* 0x0000006800908947 */ /* 0x002fea0003800000 */
.L_x_134:
        /* <DEDUP_REMOVED lines=9> */
.L_x_136:
        /* <DEDUP_REMOVED lines=9> */
.L_x_138:
        /* <DEDUP_REMOVED lines=9> */
.L_x_140:
        /* <DEDUP_REMOVED lines=9> */
.L_x_142:
        /* <DEDUP_REMOVED lines=9> */
.L_x_144:
        /* <DEDUP_REMOVED lines=9> */
.L_x_146:
        /* <DEDUP_REMOVED lines=9> */
.L_x_148:
        /* <DEDUP_REMOVED lines=9> */
.L_x_150:
        /* <DEDUP_REMOVED lines=9> */
.L_x_152:
        /* <DEDUP_REMOVED lines=9> */
.L_x_154:
        /* <DEDUP_REMOVED lines=9> */
.L_x_156:
        /* <DEDUP_REMOVED lines=9> */
.L_x_158:
        /* <DEDUP_REMOVED lines=9> */
.L_x_160:
        /* <DEDUP_REMOVED lines=9> */
.L_x_162:
        /* <DEDUP_REMOVED lines=9> */
.L_x_164:
        /* <DEDUP_REMOVED lines=9> */
.L_x_166:
        /* <DEDUP_REMOVED lines=9> */
.L_x_168:
        /* <DEDUP_REMOVED lines=9> */
.L_x_170:
        /* <DEDUP_REMOVED lines=9> */
.L_x_172:
        /* <DEDUP_REMOVED lines=9> */
.L_x_174:
        /* <DEDUP_REMOVED lines=9> */
.L_x_176:
[----:B------:R-:W-:-:S04]  /*31e0*/  UIADD3 UR6, UPT, UPT, UR6, 0x1, URZ ;  /* 0x0000000106067890 */ /* 0x000fc8000fffe0ff */
[----:B------:R-:W-:-:S04]  /*31f0*/  UISETP.NE.AND UP0, UPT, UR6, 0x18, UPT ;  /* 0x000000180600788c */ /* 0x000fc8000bf05270 */
[----:B------:R-:W-:Y:S02]  /*3200*/  USEL UR5, URZ, 0x1, UP0 ;  /* 0x00000001ff057887 */ /* 0x000fe40008000000 */
[----:B------:R-:W-:-:S04]  /*3210*/  USEL UR6, UR6, URZ, UP0 ;  /* 0x000000ff06067287 */ /* 0x000fc80008000000 */
[----:B------:R-:W-:Y:S01]  /*3220*/  ULEA UR6, UR6, UR4, 0x3 ;  /* 0x0000000406067291 */ /* 0x000fe2000f8e18ff */
[----:B-1----:R-:W-:-:S04]  /*3230*/  LOP3.LUT R3, R2, UR5, RZ, 0x3c, !PT ;  /* 0x0000000502037c12 */ /* 0x002fc8000f8e3cff */
[----:B------:R-:W-:Y:S01]  /*3240*/  SHF.L.U32 R3, R3, 0x1f, RZ ;  /* 0x0000001f03037819 */ /* 0x000fe200000006ff */
[----:B----4-:R-:W-:-:S07]  /*3250*/  IMAD.U32 R0, RZ, RZ, UR6 ;  /* 0x00000006ff007e24 */ /* 0x010fce000f8e00ff */
.L_x_60:
[----:B-1----:R1:W2:Y:S02]  /*3260*/  SYNCS.PHASECHK.TRANS64.TRYWAIT P0, [R0+URZ], R3 ;  /* 0x00000003000075a7 */ /* 0x0022a400080011ff */
[----:B--2---:R-:W-:Y:S05]  /*3270*/  @!P0 NANOSLEEP.SYNCS 0x989680 ;  /* 0x009896800000895d */ /* 0x004fea0003900000 */
[----:B------:R-:W2:Y:S02]  /*3280*/  @!P0 SYNCS.PHASECHK.TRANS64 P0, [R0+URZ], R3 ;  /* 0x00000003000085a7 */ /* 0x000ea400080010ff */
[----:B--2---:R-:W-:Y:S05]  /*3290*/  @P0 EXIT ;  /* 0x000000000000094d */ /* 0x004fea0003800000 */
[----:B------:R-:W-:Y:S05]  /*32a0*/  BRA `(.L_x_60) ;  /* 0xfffffffc00ec7947 */ /* 0x000fea000383ffff */
.L_x_18:
[----:B------:R-:W-:-:S04]  /*32b0*/  UISETP.NE.AND UP1, UPT, UR37, URZ, UPT ;  /* 0x000000ff2500728c */ /* 0x000fc8000bf25270 */
[----:B------:R-:W-:-:S09]  /*32c0*/  UISETP.NE.OR UP1, UPT, UR8, 0x1, UP1 ;  /* 0x000000010800788c */ /* 0x000fd20008f25670 */
[----:B------:R-:W-:Y:S05]  /*32d0*/  BRA.U UP1, `(.L_x_61) ;  /* 0x0000000501487547 */ /* 0x000fea000b800000 */
[----:B------:R-:W-:Y:S01]  /*32e0*/  ISETP.NE.AND P2, PT, R2, RZ, PT ;  /* 0x000000ff0200720c */ /* 0x000fe20003f45270 */
[----:B------:R-:W-:Y:S01]  /*32f0*/  IMAD.MOV.U32 R12, RZ, RZ, 0x1 ;  /* 0x00000001ff0c7424 */ /* 0x000fe200078e00ff */
[----:B------:R-:W-:Y:S02]  /*3300*/  CS2R R10, SRZ ;  /* 0x00000000000a7805 */ /* 0x000fe4000001ff00 */
[----:B------:R-:W-:Y:S01]  /*3310*/  CS2R R8, SRZ ;  /* 0x0000000000087805 */ /* 0x000fe2000001ff00 */
[----:B------:R-:W-:Y:S01]  /*3320*/  UMOV UR4, 0x400 ;  /* 0x0000040000047882 */ /* 0x000fe20000000000 */
[----:B------:R-:W-:Y:S01]  /*3330*/  UMOV UR6, URZ ;  /* 0x000000ff00067c82 */ /* 0x000fe20008000000 */
[----:B------:R-:W-:-:S12]  /*3340*/  ULEA UR37, UR37, UR4, 0x18 ;  /* 0x0000000425257291 */ /* 0x000fd8000f8ec0ff */
.L_x_65:
[----:B------:R-:W-:Y:S02]  /*3350*/  LEA R0, R8, UR37, 0x3 ;  /* 0x0000002508007c11 */ /* 0x000fe4000f8e18ff */
[----:B------:R-:W-:-:S03]  /*3360*/  SHF.L.U32 R5, R9, 0x1f, RZ ;  /* 0x0000001f09057819 */ /* 0x000fc600000006ff */
[----:B------:R-:W-:Y:S01]  /*3370*/  VIADD R4, R0, 0x220 ;  /* 0x0000022000047836 */ /* 0x000fe20000000000 */
[----:B------:R-:W1:Y:S02]  /*3380*/  SYNCS.PHASECHK.TRANS64.TRYWAIT P0, [R0+URZ+0x210], R5 ;  /* 0x00021005000075a7 */ /* 0x000e6400080011ff */
[----:B-1----:R-:W-:Y:S05]  /*3390*/  @!P0 BRA `(.L_x_62) ;  /* 0x00000064003c8947 */ /* 0x002fea0003800000 */
.L_x_177:
[----:B------:R-:W-:Y:S01]  /*33a0*/  ULEA UR5, UR6, UR37, 0x3 ;  /* 0x0000002506057291 */ /* 0x000fe2000f8e18ff */
[----:B------:R-:W-:Y:S02]  /*33b0*/  PRMT R4, RZ, 0x654, R4 ;  /* 0x00000654ff047816 */ /* 0x000fe40000000004 */
[----:B-1----:R-:W-:Y:S01]  /*33c0*/  SHF.L.U32 R5, R12, 0x1f, RZ ;  /* 0x0000001f0c057819 */ /* 0x002fe200000006ff */
[----:B------:R-:W-:Y:S01]  /*33d0*/  UIADD3 UR4, UPT, UPT, UR5, 0x1b0, URZ ;  /* 0x000001b005047890 */ /* 0x000fe2000fffe0ff */
[----:B------:R1:W-:Y:S05]  /*33e0*/  SYNCS.ARRIVE.TRANS64.RED.A1T0 RZ, [R4+URZ], RZ ;  /* 0x000000ff04ff79a7 */ /* 0x0003ea00081004ff */
[----:B------:R-:W-:Y:S01]  /*33f0*/  IMAD.U32 R7, RZ, RZ, UR4 ;  /* 0x00000004ff077e24 */ /* 0x000fe2000f8e00ff */
[----:B------:R-:W2:Y:S04]  /*3400*/  SYNCS.PHASECHK.TRANS64.TRYWAIT P0, [UR5+0x1c0], R5 ;  /* 0x0001c005ff0075a7 */ /* 0x000ea80008001105 */
[----:B------:R-:W-:Y:S01]  /*3410*/  PRMT R6, R2, 0x654, R7 ;  /* 0x0000065402067816 */ /* 0x000fe20000000007 */
[----:B-1----:R-:W-:Y:S01]  /*3420*/  @!P2 IMAD.MOV.U32 R4, RZ, RZ, 0x10 ;  /* 0x00000010ff04a424 */ /* 0x002fe200078e00ff */
[----:B--2---:R-:W-:Y:S06]  /*3430*/  @!P0 BRA `(.L_x_63) ;  /* 0x0000006400288947 */ /* 0x004fec0003800000 */
.L_x_179:
[----:B------:R-:W-:Y:S01]  /*3440*/  ULEA UR4, UR6, UR37, 0x4 ;  /* 0x0000002506047291 */ /* 0x000fe2000f8e20ff */
[----:B------:R-:W-:Y:S01]  /*3450*/  SEL R3, R6, R3, !P2 ;  /* 0x0000000306037207 */ /* 0x000fe20005000000 */
[----:B------:R-:W-:Y:S01]  /*3460*/  UIADD3 UR5, UPT, UPT, UR5, 0x1b0, URZ ;  /* 0x000001b005057890 */ /* 0x000fe2000fffe0ff */
[----:B-1----:R-:W-:Y:S01]  /*3470*/  LEA R0, R11, UR37, 0x3 ;  /* 0x000000250b007c11 */ /* 0x002fe2000f8e18ff */
[----:B------:R-:W-:Y:S01]  /*3480*/  UIADD3 UR4, UPT, UPT, UR4, 0x240, URZ ;  /* 0x0000024004047890 */ /* 0x000fe2000fffe0ff */
[----:B------:R-:W-:Y:S01]  /*3490*/  SHF.L.U32 R5, R10, 0x1f, RZ ;  /* 0x0000001f0a057819 */ /* 0x000fe200000006ff */
[----:B------:R1:W-:Y:S01]  /*34a0*/  @!P2 SYNCS.ARRIVE.TRANS64.RED RZ, [R3+URZ], R4 ;  /* 0x0000000403ffa9a7 */ /* 0x0003e200080004ff */
[----:B------:R-:W-:Y:S01]  /*34b0*/  UIADD3 UR6, UPT, UPT, UR6, 0x1, URZ ;  /* 0x0000000106067890 */ /* 0x000fe2000fffe0ff */
[----:B------:R-:W-:-:S03]  /*34c0*/  VIADD R8, R8, 0x1 ;  /* 0x0000000108087836 */ /* 0x000fc60000000000 */
[----:B------:R-:W-:Y:S02]  /*34d0*/  UISETP.NE.AND UP0, UPT, UR6, 0x2, UPT ;  /* 0x000000020600788c */ /* 0x000fe4000bf05270 */
[----:B------:R-:W-:Y:S06]  /*34e0*/  UGETNEXTWORKID.BROADCAST [UR4], [UR5] ;  /* 0x00000000040073ca */ /* 0x000fec0008000100 */
[----:B------:R-:W-:Y:S01]  /*34f0*/  USEL UR4, URZ, 0x1, UP0 ;  /* 0x00000001ff047887 */ /* 0x000fe20008000000 */
[----:B------:R-:W-:Y:S01]  /*3500*/  ISETP.NE.AND P0, PT, R8, 0x2, PT ;  /* 0x000000020800780c */ /* 0x000fe20003f05270 */
[----:B------:R-:W-:Y:S01]  /*3510*/  USEL UR6, UR6, URZ, UP0 ;  /* 0x000000ff06067287 */ /* 0x000fe20008000000 */
[----:B------:R-:W2:Y:S03]  /*3520*/  SYNCS.PHASECHK.TRANS64.TRYWAIT P1, [R0+URZ+0x1b0], R5 ;  /* 0x0001b005000075a7 */ /* 0x000ea600080211ff */
[----:B------:R-:W-:Y:S01]  /*3530*/  LOP3.LUT R12, R12, UR4, RZ, 0x3c, !PT ;  /* 0x000000040c0c7c12 */ /* 0x000fe2000f8e3cff */
[----:B-12---:R-:W-:Y:S07]  /*3540*/  @!P1 BRA `(.L_x_64) ;  /* 0x0000006000fc9947 */ /* 0x006fee0003800000 */
.L_x_180:
[C---:B------:R-:W-:Y:S01]  /*3550*/  LEA R4, R11.reuse, UR37, 0x4 ;  /* 0x000000250b047c11 */ /* 0x040fe2000f8e20ff */
[----:B-1----:R-:W-:Y:S01]  /*3560*/  VIADD R0, R0, 0x1c0 ;  /* 0x000001c000007836 */ /* 0x002fe20000000000 */
[----:B------:R-:W-:Y:S01]  /*3570*/  SEL R8, R8, RZ, P0 ;  /* 0x000000ff08087207 */ /* 0x000fe20000000000 */
[----:B------:R-:W-:-:S03]  /*3580*/  VIADD R11, R11, 0x1 ;  /* 0x000000010b0b7836 */ /* 0x000fc60000000000 */
[----:B------:R-:W1:Y:S01]  /*3590*/  LDS.128 R4, [R4+0x240] ;  /* 0x0002400004047984 */ /* 0x000e620000000c00 */
[----:B------:R-:W-:Y:S02]  /*35a0*/  PRMT R0, RZ, 0x654, R0 ;  /* 0x00000654ff007816 */ /* 0x000fe40000000000 */
[C---:B------:R-:W-:Y:S01]  /*35b0*/  ISETP.NE.AND P1, PT, R11.reuse, 0x2, PT ;  /* 0x000000020b00780c */ /* 0x040fe20003f25270 */
[----:B------:R-:W-:Y:S01]  /*35c0*/  @!PT LDS RZ, [RZ] ;  /* 0x00000000fffff984 */ /* 0x000fe20000000800 */
[----:B------:R-:W-:Y:S01]  /*35d0*/  @!PT LDS RZ, [RZ] ;  /* 0x00000000fffff984 */ /* 0x000fe20000000800 */
[----:B------:R-:W-:Y:S01]  /*35e0*/  @!PT LDS RZ, [RZ] ;  /* 0x00000000fffff984 */ /* 0x000fe20000000800 */
[----:B------:R-:W-:Y:S01]  /*35f0*/  @!PT LDS RZ, [RZ] ;  /* 0x00000000fffff984 */ /* 0x000fe20000000800 */
[----:B------:R2:W-:Y:S06]  /*3600*/  MEMBAR.ALL.CTA ;  /* 0x0000000000007992 */ /* 0x0005ec0000008000 */
[----:B--2---:R-:W2:Y:S01]  /*3610*/  FENCE.VIEW.ASYNC.S ;  /* 0x00000000000073c6 */ /* 0x004ea20000000000 */
[----:B------:R-:W-:Y:S01]  /*3620*/  SEL R11, R11, RZ, P1 ;  /* 0x000000ff0b0b7207 */ /* 0x000fe20000800000 */
[----:B--2---:R2:W-:Y:S01]  /*3630*/  SYNCS.ARRIVE.TRANS64.RED.A1T0 RZ, [R0+URZ], RZ ;  /* 0x000000ff00ff79a7 */ /* 0x0045e200081004ff */
[----:B-1----:R-:W-:-:S02]  /*3640*/  LOP3.LUT P3, RZ, R6, 0x1, RZ, 0xc0, !PT ;  /* 0x0000000106ff7812 */ /* 0x002fc4000786c0ff */
[----:B------:R-:W-:-:S04]  /*3650*/  SEL R5, RZ, 0x1, P1 ;  /* 0x00000001ff057807 */ /* 0x000fc80000800000 */
[----:B------:R-:W-:Y:S02]  /*3660*/  LOP3.LUT R10, R10, R5, RZ, 0x3c, !PT ;  /* 0x000000050a0a7212 */ /* 0x000fe400078e3cff */
[----:B--2---:R-:W-:-:S04]  /*3670*/  SEL R0, RZ, 0x1, P0 ;  /* 0x00000001ff007807 */ /* 0x004fc80000000000 */
[----:B------:R-:W-:Y:S01]  /*3680*/  LOP3.LUT R9, R9, R0, RZ, 0x3c, !PT ;  /* 0x0000000009097212 */ /* 0x000fe200078e3cff */
[----:B------:R-:W-:Y:S06]  /*3690*/  @P3 BRA `(.L_x_65) ;  /* 0xfffffffc002c3947 */ /* 0x000fec000383ffff */
[----:B------:R-:W-:Y:S01]  /*36a0*/  ULEA UR5, UR6, UR37, 0x3 ;  /* 0x0000002506057291 */ /* 0x000fe2000f8e18ff */
[----:B------:R-:W-:-:S08]  /*36b0*/  SHF.L.U32 R3, R12, 0x1f, RZ ;  /* 0x0000001f0c037819 */ /* 0x000fd000000006ff */
[----:B------:R-:W1:Y:S02]  /*36c0*/  SYNCS.PHASECHK.TRANS64 P0, [UR5+0x1c0], R3 ;  /* 0x0001c003ff0075a7 */ /* 0x000e640008001005 */
[----:B-1----:R-:W-:Y:S05]  /*36d0*/  @P0 BRA `(.L_x_66) ;  /* 0x0000000000080947 */ /* 0x002fea0003800000 */
[----:B------:R-:W1:Y:S02]  /*36e0*/  SYNCS.PHASECHK.TRANS64.TRYWAIT P0, [UR5+0x1c0], R3 ;  /* 0x0001c003ff0075a7 */ /* 0x000e640008001105 */
[----:B-1----:R-:W-:Y:S05]  /*36f0*/  @!P0 BRA `(.L_x_67) ;  /* 0x0000006000a48947 */ /* 0x002fea0003800000 */
.L_x_66:
[----:B------:R-:W-:-:S04]  /*3700*/  UIADD3 UR4, UPT, UPT, UR6, 0x1, URZ ;  /* 0x0000000106047890 */ /* 0x000fc8000fffe0ff */
[----:B------:R-:W-:-:S04]  /*3710*/  UISETP.NE.AND UP0, UPT, UR4, 0x2, UPT ;  /* 0x000000020400788c */ /* 0x000fc8000bf05270 */
[----:B------:R-:W-:Y:S02]  /*3720*/  USEL UR7, URZ, 0x1, UP0 ;  /* 0x00000001ff077887 */ /* 0x000fe40008000000 */
[----:B------:R-:W-:-:S04]  /*3730*/  USEL UR4, UR4, URZ, UP0 ;  /* 0x000000ff04047287 */ /* 0x000fc80008000000 */
[----:B------:R-:W-:Y:S01]  /*3740*/  ULEA UR4, UR4, UR37, 0x3 ;  /* 0x0000002504047291 */ /* 0x000fe2000f8e18ff */
[----:B-1----:R-:W-:-:S04]  /*3750*/  LOP3.LUT R3, R12, UR7, RZ, 0x3c, !PT ;  /* 0x000000070c037c12 */ /* 0x002fc8000f8e3cff */
[----:B------:R-:W-:-:S04]  /*3760*/  SHF.L.U32 R0, R3, 0x1f, RZ ;  /* 0x0000001f03007819 */ /* 0x000fc800000006ff */
[----:B------:R-:W1:Y:S02]  /*3770*/  SYNCS.PHASECHK.TRANS64 P0, [UR4+0x1c0], R0 ;  /* 0x0001c000ff0075a7 */ /* 0x000e640008001004 */
[----:B-1----:R-:W-:Y:S05]  /*3780*/  @P0 EXIT ;  /* 0x000000000000094d */ /* 0x002fea0003800000 */
[----:B------:R-:W-:Y:S02]  /*3790*/  SHF.L.U32 R3, R3, 0x1f, RZ ;  /* 0x0000001f03037819 */ /* 0x000fe400000006ff */
[----:B------:R-:W-:-:S07]  /*37a0*/  MOV R0, UR4 ;  /* 0x0000000400007c02 */ /* 0x000fce0008000f00 */
.L_x_68:
[----:B-1----:R1:W2:Y:S02]  /*37b0*/  SYNCS.PHASECHK.TRANS64.TRYWAIT P0, [R0+URZ+0x1c0], R3 ;  /* 0x0001c003000075a7 */ /* 0x0022a400080011ff */
[----:B--2---:R-:W-:Y:S05]  /*37c0*/  @!P0 NANOSLEEP.SYNCS 0x989680 ;  /* 0x009896800000895d */ /* 0x004fea0003900000 */
[----:B------:R-:W2:Y:S02]  /*37d0*/  @!P0 SYNCS.PHASECHK.TRANS64 P0, [R0+URZ+0x1c0], R3 ;  /* 0x0001c003000085a7 */ /* 0x000ea400080010ff */
[----:B--2---:R-:W-:Y:S05]  /*37e0*/  @P0 EXIT ;  /* 0x000000000000094d */ /* 0x004fea0003800000 */
[----:B------:R-:W-:Y:S05]  /*37f0*/  BRA `(.L_x_68) ;  /* 0xfffffffc00ec7947 */ /* 0x000fea000383ffff */
.L_x_61:
[----:B------:R-:W-:-:S09]  /*3800*/  UISETP.NE.AND UP1, UPT, UR8, URZ, UPT ;  /* 0x000000ff0800728c */ /* 0x000fd2000bf25270 */
[----:B------:R-:W-:Y:S05]  /*3810*/  BRA.U UP1, `(.L_x_69) ;  /* 0x0000000d01607547 */ /* 0x000fea000b800000 */
[----:B------:R-:W-:Y:S01]  /*3820*/  UMOV UR4, 0x40 ;  /* 0x0000004000047882 */ /* 0x000fe20000000000 */
[----:B------:R-:W-:Y:S01]  /*3830*/  NOP ;  /* 0x0000000000007918 */ /* 0x000fe20000000000 */
[----:B------:R-:W-:Y:S01]  /*3840*/  ULEA UR4, UR37, UR4, 0x18 ;  /* 0x0000000425047291 */ /* 0x000fe2000f8ec0ff */
[----:B------:R-:W-:Y:S02]  /*3850*/  UMOV UR5, 0x400 ;  /* 0x0000040000057882 */ /* 0x000fe40000000000 */
[----:B------:R-:W-:-:S06]  /*3860*/  ULEA UR37, UR37, UR5, 0x18 ;  /* 0x0000000525257291 */ /* 0x000fcc000f8ec0ff */
[----:B------:R-:W1:Y:S02]  /*3870*/  LDS.U8 R0, [UR4+0x1c] ;  /* 0x00001c04ff007984 */ /* 0x000e640008000000 */
[----:B-1----:R-:W-:-:S13]  /*3880*/  ISETP.NE.AND P0, PT, R0, RZ, PT ;  /* 0x000000ff0000720c */ /* 0x002fda0003f05270 */
[----:B------:R-:W-:Y:S05]  /*3890*/  @P0 BRA `(.L_x_70) ;  /* 0x0000000000580947 */ /* 0x000fea0003800000 */
[----:B------:R-:W-:-:S13]  /*38a0*/  ELECT P0, URZ, PT ;  /* 0x0000000000ff782f */ /* 0x000fda0003800000 */
[----:B------:R-:W-:Y:S05]  /*38b0*/  @!P0 BRA `(.L_x_71) ;  /* 0x0000000000608947 */ /* 0x000fea0003800000 */
[----:B------:R-:W-:Y:S01]  /*38c0*/  UMOV UR5, 0x10 ;  /* 0x0000001000057882 */ /* 0x000fe20000000000 */
[----:B------:R-:W-:Y:S01]  /*38d0*/  HFMA2 R0, -RZ, RZ, 0, 5.9604644775390625e-08 ;  /* 0x00000001ff007431 */ /* 0x000fe200000001ff */
[----:B------:R-:W-:-:S03]  /*38e0*/  MOV R2, 0xffff ;  /* 0x0000ffff00027802 */ /* 0x000fc60000000f00 */
[----:B------:R-:W-:Y:S04]  /*38f0*/  DEPBAR.LE SB1, 0x36 ;  /* 0x00009d800000791a */ /* 0x000fe80000000000 */
[----:B------:R-:W1:Y:S02]  /*3900*/  UTCATOMSWS.FIND_AND_SET.ALIGN UP0, UR5, UR5 ;  /* 0x00000005000575e3 */ /* 0x000e640008000800 */
[----:B-1----:R-:W-:Y:S01]  /*3910*/  MOV R3, UR5 ;  /* 0x0000000500037c02 */ /* 0x002fe20008000f00 */
[----:B------:R-:W-:Y:S06]  /*3920*/  BRA.U UP0, `(.L_x_72) ;  /* 0x0000000100187547 */ /* 0x000fec000b800000 */
.L_x_73:
[----:B------:R-:W-:Y:S05]  /*3930*/  NANOSLEEP 0x64 ;  /* 0x000000640000795d */ /* 0x000fea0003800000 */
[----:B------:R-:W-:-:S05]  /*3940*/  UMOV UR5, 0x10 ;  /* 0x0000001000057882 */ /* 0x000fca0000000000 */
[----:B------:R-:W-:Y:S04]  /*3950*/  DEPBAR.LE SB1, 0x36 ;  /* 0x00009d800000791a */ /* 0x000fe80000000000 */
[----:B------:R-:W1:Y:S02]  /*3960*/  UTCATOMSWS.FIND_AND_SET.ALIGN UP0, UR5, UR5 ;  /* 0x00000005000575e3 */ /* 0x000e640008000800 */
[----:B-1----:R-:W-:Y:S01]  /*3970*/  MOV R3, UR5 ;  /* 0x0000000500037c02 */ /* 0x002fe20008000f00 */
[----:B------:R-:W-:Y:S05]  /*3980*/  BRA.U !UP0, `(.L_x_73) ;  /* 0xfffffffd08e87547 */ /* 0x000fea000b83ffff */
.L_x_72:
[-C--:B------:R-:W-:Y:S02]  /*3990*/  SHF.L.U32 R2, R2, R3.reuse, RZ ;  /* 0x0000000302027219 */ /* 0x080fe400000006ff */
[----:B------:R-:W-:Y:S01]  /*39a0*/  SHF.L.U32 R0, R0, R3, RZ ;  /* 0x0000000300007219 */ /* 0x000fe200000006ff */
[----:B------:R-:W-:Y:S02]  /*39b0*/  IMAD.SHL.U32 R3, R3, 0x20, RZ ;  /* 0x0000002003037824 */ /* 0x000fe400078e00ff */
[----:B------:R1:W-:Y:S04]  /*39c0*/  ATOMS.OR RZ, [UR4+0x14], R2 ;  /* 0x00001402ffff798c */ /* 0x0003e8000b000004 */
[----:B------:R1:W-:Y:S04]  /*39d0*/  ATOMS.OR RZ, [UR4+0x18], R0 ;  /* 0x00001800ffff798c */ /* 0x0003e8000b000004 */
[----:B------:R1:W-:Y:S01]  /*39e0*/  STS [UR37+0x260], R3 ;  /* 0x00026003ff007988 */ /* 0x0003e20008000825 */
[----:B------:R-:W-:Y:S05]  /*39f0*/  BRA `(.L_x_71) ;  /* 0x0000000000107947 */ /* 0x000fea0003800000 */
.L_x_70:
[----:B------:R-:W-:Y:S02]  /*3a00*/  MOV R0, 0xffffffff ;  /* 0xffffffff00007802 */ /* 0x000fe40000000f00 */
[----:B------:R-:W-:-:S03]  /*3a10*/  MOV R2, 0x3a40 ;  /* 0x00003a4000027802 */ /* 0x000fc60000000f00 */
[----:B------:R1:W-:Y:S04]  /*3a20*/  STS [UR37+0x260], R0 ;  /* 0x00026000ff007988 */ /* 0x0003e80008000825 */
[----:B-1-3-5:R-:W-:Y:S05]  /*3a30*/  CALL.REL.NOINC `($__internal_1_$__cuda_sm10x_tcgen05_guardrail_trap_phase_invalid_during_alloc) ;  /* 0x0000006400607944 */ /* 0x02afea0003c00000 */
.L_x_71:
[----:B------:R-:W-:Y:S05]  /*3a40*/  WARPSYNC.ALL ;  /* 0x0000000000007948 */ /* 0x000fea0003800000 */
[----:B------:R-:W2:Y:S01]  /*3a50*/  S2UR UR6, SR_CgaCtaId ;  /* 0x00000000000679c3 */ /* 0x000ea20000008800 */
[----:B------:R-:W-:Y:S01]  /*3a60*/  UMOV UR4, 0x400 ;  /* 0x0000040000047882 */ /* 0x000fe20000000000 */
[----:B------:R-:W-:-:S06]  /*3a70*/  NOP ;  /* 0x0000000000007918 */ /* 0x000fcc0000000000 */
[----:B------:R-:W-:Y:S06]  /*3a80*/  BAR.ARV 0x6, 0xa0 ;  /* 0x0182800000007b1d */ /* 0x000fec0000002000 */
[----:B------:R-:W4:Y:S01]  /*3a90*/  LDCU UR7, c[0x0][0x38c] ;  /* 0x00007180ff0777ac */ /* 0x000f220008000800 */
[----:B------:R-:W-:Y:S01]  /*3aa0*/  IMAD.MOV.U32 R11, RZ, RZ, 0x1 ;  /* 0x00000001ff0b7424 */ /* 0x000fe200078e00ff */
[----:B------:R-:W-:Y:S01]  /*3ab0*/  CS2R R8, SRZ ;  /* 0x0000000000087805 */ /* 0x000fe2000001ff00 */
[----:B------:R-:W-:Y:S01]  /*3ac0*/  IMAD.MOV.U32 R10, RZ, RZ, RZ ;  /* 0x000000ffff0a7224 */ /* 0x000fe200078e00ff */
[----:B------:R-:W-:Y:S01]  /*3ad0*/  UMOV UR18, URZ ;  /* 0x000000ff00127c82 */ /* 0x000fe20008000000 */
[----:B------:R-:W-:Y:S01]  /*3ae0*/  UMOV UR17, URZ ;  /* 0x000000ff00117c82 */ /* 0x000fe20008000000 */
[----:B------:R-:W-:Y:S01]  /*3af0*/  UMOV UR20, 0x0 ;  /* 0x0000000000147882 */ /* 0x000fe20000000000 */
[----:B------:R-:W-:Y:S01]  /*3b00*/  UMOV UR21, 0x8200010 ;  /* 0x0820001000157882 */ /* 0x000fe20000000000 */
[----:B--2---:R-:W-:Y:S01]  /*3b10*/  ULEA UR6, UR6, UR4, 0x18 ;  /* 0x0000000406067291 */ /* 0x004fe2000f8ec0ff */
[----:B------:R-:W2:Y:S03]  /*3b20*/  LDCU UR4, c[0x0][0x38c] ;  /* 0x00007180ff0477ac */ /* 0x000ea60008000800 */
[----:B------:R-:W-:-:S02]  /*3b30*/  UIADD3 UR11, UPT, UPT, UR6, 0x8600, URZ ;  /* 0x00008600060b7890 */ /* 0x000fc4000fffe0ff */
[----:B----4-:R-:W-:-:S03]  /*3b40*/  UIADD3 UR7, UPT, UPT, UR7, 0x1f, URZ ;  /* 0x0000001f07077890 */ /* 0x010fc6000fffe0ff */
[----:B-1----:R-:W1:Y:S01]  /*3b50*/  LDS R0, [UR6+0x260] ;  /* 0x00026006ff007984 */ /* 0x002e620008000800 */
[----:B------:R-:W-:Y:S02]  /*3b60*/  UIADD3 UR12, UPT, UPT, UR6, 0x20600, URZ ;  /* 0x00020600060c7890 */ /* 0x000fe4000fffe0ff */
[----:B------:R-:W-:Y:S02]  /*3b70*/  USHF.R.S32.HI UR5, URZ, 0x1f, UR7 ;  /* 0x0000001fff057899 */ /* 0x000fe40008011407 */
[----:B------:R-:W-:Y:S02]  /*3b80*/  USHF.R.U32.HI UR11, URZ, 0x4, UR11 ;  /* 0x00000004ff0b7899 */ /* 0x000fe4000801160b */
[----:B------:R-:W-:Y:S02]  /*3b90*/  ULEA.HI UR5, UR5, UR7, URZ, 0x5 ;  /* 0x0000000705057291 */ /* 0x000fe4000f8f28ff */
[----:B------:R-:W-:Y:S02]  /*3ba0*/  USHF.R.U32.HI UR12, URZ, 0x4, UR12 ;  /* 0x00000004ff0c7899 */ /* 0x000fe4000801160c */
[----:B------:R-:W-:-:S02]  /*3bb0*/  USHF.R.S32.HI UR5, URZ, 0x5, UR5 ;  /* 0x00000005ff057899 */ /* 0x000fc40008011405 */
[----:B------:R-:W-:Y:S02]  /*3bc0*/  ULOP3.LUT UR11, UR11, 0x3fff, URZ, 0xc0, !UPT ;  /* 0x00003fff0b0b7892 */ /* 0x000fe4000f8ec0ff */
[----:B------:R-:W-:Y:S02]  /*3bd0*/  UISETP.LT.AND UP0, UPT, UR5, 0x1, UPT ;  /* 0x000000010500788c */ /* 0x000fe4000bf01270 */
[----:B------:R-:W-:Y:S02]  /*3be0*/  ULOP3.LUT UR12, UR12, 0x3fff, URZ, 0xc0, !UPT ;  /* 0x00003fff0c0c7892 */ /* 0x000fe4000f8ec0ff */
[----:B------:R-:W-:Y:S02]  /*3bf0*/  USEL UR10, UR5, 0x1, !UP0 ;  /* 0x00000001050a7887 */ /* 0x000fe4000c000000 */
[----:B------:R-:W-:Y:S02]  /*3c00*/  ULOP3.LUT UR11, UR11, 0x10000, URZ, 0xfc, !UPT ;  /* 0x000100000b0b7892 */ /* 0x000fe4000f8efcff */
[----:B------:R-:W-:-:S02]  /*3c10*/  ULOP3.LUT UR12, UR12, 0x10000, URZ, 0xfc, !UPT ;  /* 0x000100000c0c7892 */ /* 0x000fc4000f8efcff */
[----:B------:R-:W-:Y:S02]  /*3c20*/  UIADD3 UR10, UPT, UPT, -UR10, URZ, URZ ;  /* 0x000000ff0a0a7290 */ /* 0x000fe4000fffe1ff */
[----:B--2---:R-:W-:Y:S01]  /*3c30*/  UISETP.GE.AND UP3, UPT, UR4, 0x1, UPT ;  /* 0x000000010400788c */ /* 0x004fe2000bf66270 */
[----:B-1----:R-:W-:-:S15]  /*3c40*/  R2UR UR19, R0 ;  /* 0x00000000001372ca */ /* 0x002fde00000e0000 */
.L_x_80:
[----:B------:R-:W-:Y:S02]  /*3c50*/  LEA R0, R10, UR6, 0x3 ;  /* 0x000000060a007c11 */ /* 0x000fe4000f8e18ff */
[----:B------:R-:W-:Y:S02]  /*3c60*/  SHF.L.U32 R5, R9, 0x1f, RZ ;  /* 0x0000001f09057819 */ /* 0x000fe400000006ff */
[----:B------:R-:W-:Y:S01]  /*3c70*/  PLOP3.LUT P0, PT, PT, PT, UP3, 0x80, 0x8 ;  /* 0x000000000008781c */ /* 0x000fe20003f0f038 */
[----:B------:R-:W-:Y:S01]  /*3c80*/  VIADD R3, R0, 0x1c0 ;  /* 0x000001c000037836 */ /* 0x000fe20000000000 */
[----:B-1----:R-:W1:Y:S02]  /*3c90*/  SYNCS.PHASECHK.TRANS64.TRYWAIT P1, [R0+URZ+0x1b0], R5 ;  /* 0x0001b005000075a7 */ /* 0x002e6400080211ff */
[----:B-1--4-:R-:W-:Y:S09]  /*3ca0*/  @!P1 BRA `(.L_x_74) ;  /* 0x0000005c00509947 */ /* 0x012ff20003800000 */
.L_x_182:
[----:B------:R-:W-:Y:S01]  /*3cb0*/  LEA R4, R10, UR6, 0x4 ;  /* 0x000000060a047c11 */ /* 0x000fe2000f8e20ff */
[----:B------:R-:W-:Y:S01]  /*3cc0*/  @UP3 ULEA UR4, UR17, UR6, 0x3 ;  /* 0x0000000611043291 */ /* 0x000fe2000f8e18ff */
[----:B------:R-:W-:Y:S01]  /*3cd0*/  PLOP3.LUT P2, PT, PT, PT, PT, 0x80, 0x8 ;  /* 0x000000000008781c */ /* 0x000fe20003f4f070 */
[----:B------:R-:W-:Y:S01]  /*3ce0*/  ULEA UR9, UR18, UR6, 0x3 ;  /* 0x0000000612097291 */ /* 0x000fe2000f8e18ff */
[----:B------:R-:W-:Y:S02]  /*3cf0*/  PRMT R3, RZ, 0x654, R3 ;  /* 0x00000654ff037816 */ /* 0x000fe40000000003 */
[----:B-1----:R-:W1:Y:S01]  /*3d00*/  LDS.128 R4, [R4+0x240] ;  /* 0x0002400004047984 */ /* 0x002e620000000c00 */
[----:B------:R-:W-:Y:S02]  /*3d10*/  @P0 SHF.L.U32 R2, R8, 0x1f, RZ ;  /* 0x0000001f08020819 */ /* 0x000fe400000006ff */
[----:B------:R-:W-:Y:S01]  /*3d20*/  SHF.L.U32 R0, R11, 0x1f, RZ ;  /* 0x0000001f0b007819 */ /* 0x000fe200000006ff */
[----:B------:R-:W-:Y:S01]  /*3d30*/  @!PT LDS RZ, [RZ] ;  /* 0x00000000fffff984 */ /* 0x000fe20000000800 */
[----:B------:R-:W-:Y:S01]  /*3d40*/  @!PT LDS RZ, [RZ] ;  /* 0x00000000fffff984 */ /* 0x000fe20000000800 */
[----:B------:R-:W-:Y:S01]  /*3d50*/  @!PT LDS RZ, [RZ] ;  /* 0x00000000fffff984 */ /* 0x000fe20000000800 */
[----:B------:R-:W-:Y:S01]  /*3d60*/  @!PT LDS RZ, [RZ] ;  /* 0x00000000fffff984 */ /* 0x000fe20000000800 */
[----:B------:R2:W-:Y:S06]  /*3d70*/  MEMBAR.ALL.CTA ;  /* 0x0000000000007992 */ /* 0x0005ec0000008000 */
[----:B--2---:R-:W2:Y:S02]  /*3d80*/  FENCE.VIEW.ASYNC.S ;  /* 0x00000000000073c6 */ /* 0x004ea40000000000 */
[----:B--2---:R2:W-:Y:S01]  /*3d90*/  SYNCS.ARRIVE.TRANS64.RED.A1T0 RZ, [R3+URZ], RZ ;  /* 0x000000ff03ff79a7 */ /* 0x0045e200081004ff */
[----:B------:R2:W4:Y:S01]  /*3da0*/  @P0 SYNCS.PHASECHK.TRANS64.TRYWAIT P2, [UR4], R2 ;  /* 0x00000002ff0005a7 */ /* 0x0005220008041104 */
[----:B-1----:R-:W-:Y:S01]  /*3db0*/  LOP3.LUT P1, RZ, R6, 0x1, RZ, 0xc0, !PT ;  /* 0x0000000106ff7812 */ /* 0x002fe2000782c0ff */
[----:B------:R-:W1:Y:S02]  /*3dc0*/  SYNCS.PHASECHK.TRANS64.TRYWAIT P0, [UR9+0x1f0], R0 ;  /* 0x0001f000ff0075a7 */ /* 0x000e640008001109 */
[----:B-12-4-:R-:W-:Y:S10]  /*3dd0*/  @!P0 BRA `(.L_x_75) ;  /* 0x0000005c00188947 */ /* 0x016ff40003800000 */
.L_x_184:
[----:B------:R-:W-:Y:S01]  /*3de0*/  IADD3 R10, PT, PT, R10, 0x1, RZ ;  /* 0x000000010a0a7810 */ /* 0x000fe20007ffe0ff */
[----:B------:R-:W-:Y:S06]  /*3df0*/  BRA.U !UP3, `(.L_x_76) ;  /* 0x000000010b887547 */ /* 0x000fec000b800000 */
[----:B------:R-:W-:Y:S02]  /*3e00*/  ULEA UR8, UR18, UR19, 0x7 ;  /* 0x0000001312087291 */ /* 0x000fe4000f8e38ff */
[----:B------:R-:W-:Y:S01]  /*3e10*/  UPLOP3.LUT UP4, UPT, UPT, UPT, UPT, 0x40, 0x4 ;  /* 0x000000000004789c */ /* 0x000fe20003f8e870 */
[----:B------:R-:W-:Y:S01]  /*3e20*/  UMOV UR16, UR10 ;  /* 0x0000000a00107c82 */ /* 0x000fe20008000000 */
[----:B------:R-:W-:Y:S01]  /*3e30*/  UMOV UR15, UR5 ;  /* 0x00000005000f7c82 */ /* 0x000fe20008000000 */
[----:B------:R-:W-:-:S08]  /*3e40*/  UMOV UR14, UR17 ;  /* 0x00000011000e7c82 */ /* 0x000fd00008000000 */
.L_x_79:
[----:B------:R-:W-:Y:S02]  /*3e50*/  UIADD3 UR16, UPT, UPT, UR16, 0x1, URZ ;  /* 0x0000000110107890 */ /* 0x000fe4000fffe0ff */
[----:B--2---:R-:W-:Y:S02]  /*3e60*/  ULEA UR7, UR14, UR6, 0x3 ;  /* 0x000000060e077291 */ /* 0x004fe4000f8e18ff */
[----:B------:R-:W-:Y:S01]  /*3e70*/  UISETP.NE.AND UP0, UPT, UR16, URZ, UPT ;  /* 0x000000ff1000728c */ /* 0x000fe2000bf05270 */
[----:B----4-:R-:W-:Y:S10]  /*3e80*/  @P2 BRA `(.L_x_77) ;  /* 0x00000000000c2947 */ /* 0x010ff40003800000 */
[----:B-1----:R-:W-:Y:S04]  /*3e90*/  SHF.L.U32 R3, R8, 0x1f, RZ ;  /* 0x0000001f08037819 */ /* 0x002fe800000006ff */
[----:B------:R-:W1:Y:S02]  /*3ea0*/  SYNCS.PHASECHK.TRANS64.TRYWAIT P0, [UR7], R3 ;  /* 0x00000003ff0075a7 */ /* 0x000e640008001107 */
[----:B-1----:R-:W-:Y:S05]  /*3eb0*/  @!P0 BRA `(.L_x_78) ;  /* 0x0000005800f88947 */ /* 0x002fea0003800000 */
.L_x_77:
[----:B------:R-:W-:Y:S01]  /*3ec0*/  UISETP.NE.AND UP1, UPT, UR15, 0x1, UPT ;  /* 0x000000010f00788c */ /* 0x000fe2000bf25270 */
[----:B------:R-:W-:Y:S01]  /*3ed0*/  PLOP3.LUT P2, PT, PT, PT, PT, 0x80, 0x8 ;  /* 0x000000000008781c */ /* 0x000fe20003f4f070 */
[----:B------:R-:W-:Y:S02]  /*3ee0*/  UIADD3 UR17, UPT, UPT, UR14, 0x1, URZ ;  /* 0x000000010e117890 */ /* 0x000fe4000fffe0ff */
[----:B------:R-:W-:Y:S02]  /*3ef0*/  ULEA UR22, UR14, UR12, 0x8 ;  /* 0x0000000c0e167291 */ /* 0x000fe4000f8e40ff */
[----:B------:R-:W-:Y:S01]  /*3f00*/  UISETP.NE.AND UP2, UPT, UR17, 0x18, UPT ;  /* 0x000000181100788c */ /* 0x000fe2000bf45270 */
[----:B------:R-:W-:Y:S01]  /*3f10*/  PLOP3.LUT P0, PT, PT, PT, UP1, 0x80, 0x8 ;  /* 0x000000000008781c */ /* 0x000fe20003f0f018 */
[----:B------:R-:W-:Y:S02]  /*3f20*/  ULEA UR24, UR14, UR11, 0x8 ;  /* 0x0000000b0e187291 */ /* 0x000fe4000f8e40ff */
[----:B------:R-:W-:Y:S02]  /*3f30*/  USEL UR13, URZ, 0x1, UP2 ;  /* 0x00000001ff0d7887 */ /* 0x000fe40009000000 */
[----:B------:R-:W-:Y:S02]  /*3f40*/  USEL UR17, UR17, URZ, UP2 ;  /* 0x000000ff11117287 */ /* 0x000fe40009000000 */
[----:B------:R-:W-:Y:S02]  /*3f50*/  UIADD3 UR7, UPT, UPT, UR7, 0xc0, URZ ;  /* 0x000000c007077890 */ /* 0x000fe4000fffe0ff */
[----:B------:R-:W-:Y:S01]  /*3f60*/  @UP1 ULEA UR4, UR17, UR6, 0x3 ;  /* 0x0000000611041291 */ /* 0x000fe2000f8e18ff */
[----:B------:R-:W-:Y:S01]  /*3f70*/  LOP3.LUT R8, R8, UR13, RZ, 0x3c, !PT ;  /* 0x0000000d08087c12 */ /* 0x000fe2000f8e3cff */
[----:B------:R-:W-:Y:S01]  /*3f80*/  UMOV UR23, 0xc0004010 ;  /* 0xc000401000177882 */ /* 0x000fe20000000000 */
[----:B------:R-:W-:Y:S01]  /*3f90*/  UMOV UR25, 0xc0004010 ;  /* 0xc000401000197882 */ /* 0x000fe20000000000 */
[----:B------:R-:W-:Y:S01]  /*3fa0*/  UIADD3 UR15, UPT, UPT, UR15, -0x1, URZ ;  /* 0xffffffff0f0f7890 */ /* 0x000fe2000fffe0ff */
[----:B-1----:R-:W-:Y:S01]  /*3fb0*/  @P0 SHF.L.U32 R0, R8, 0x1f, RZ ;  /* 0x0000001f08000819 */ /* 0x002fe200000006ff */
[----:B------:R-:W-:Y:S03]  /*3fc0*/  UMOV UR14, UR17 ;  /* 0x00000011000e7c82 */ /* 0x000fe60008000000 */
[----:B------:R2:W4:Y:S01]  /*3fd0*/  @P0 SYNCS.PHASECHK.TRANS64.TRYWAIT P2, [UR4], R0 ;  /* 0x00000000ff0005a7 */ /* 0x0005220008041104 */
[----:B------:R2:W-:Y:S01]  /*3fe0*/  UTCQMMA gdesc[UR24], gdesc[UR22], tmem[UR8], tmem[UR20], idesc[UR21], UP4 ;  /* 0x00ff1416180075ea */ /* 0x0005e2000a000308 */
[----:B------:R-:W-:Y:S01]  /*3ff0*/  UPLOP3.LUT UP4, UPT, UPT, UPT, UPT, 0x80, 0x8 ;  /* 0x000000000008789c */ /* 0x000fe20003f8f070 */
[----:B------:R2:W-:Y:S01]  /*4000*/  UTCBAR [UR7], URZ ;  /* 0x000000ff070073e9 */ /* 0x0005e200080000ff */
[----:B------:R-:W-:Y:S09]  /*4010*/  BRA.U UP0, `(.L_x_79) ;  /* 0xfffffffd008c7547 */ /* 0x000ff2000b83ffff */
.L_x_76:
[----:B------:R-:W-:Y:S01]  /*4020*/  UIADD3 UR18, UPT, UPT, UR18, 0x1, URZ ;  /* 0x0000000112127890 */ /* 0x000fe2000fffe0ff */
[C---:B------:R-:W-:Y:S01]  /*4030*/  ISETP.NE.AND P0, PT, R10.reuse, 0x2, PT ;  /* 0x000000020a00780c */ /* 0x040fe20003f05270 */
[----:B------:R-:W-:Y:S02]  /*4040*/  UIADD3 UR9, UPT, UPT, UR9, 0x1d0, URZ ;  /* 0x000001d009097890 */ /* 0x000fe4000fffe0ff */
[----:B------:R-:W-:Y:S01]  /*4050*/  UISETP.NE.AND UP0, UPT, UR18, 0x4, UPT ;  /* 0x000000041200788c */ /* 0x000fe2000bf05270 */
[----:B-12---:R-:W-:Y:S02]  /*4060*/  SEL R0, RZ, 0x1, P0 ;  /* 0x00000001ff007807 */ /* 0x006fe40000000000 */
[----:B------:R-:W-:Y:S01]  /*4070*/  SEL R10, R10, RZ, P0 ;  /* 0x000000ff0a0a7207 */ /* 0x000fe20000000000 */
[----:B------:R-:W-:Y:S01]  /*4080*/  USEL UR4, URZ, 0x1, UP0 ;  /* 0x00000001ff047887 */ /* 0x000fe20008000000 */
[----:B------:R-:W-:Y:S01]  /*4090*/  LOP3.LUT R9, R9, R0, RZ, 0x3c, !PT ;  /* 0x0000000009097212 */ /* 0x000fe200078e3cff */
[----:B------:R-:W-:Y:S01]  /*40a0*/  USEL UR18, UR18, URZ, UP0 ;  /* 0x000000ff12127287 */ /* 0x000fe20008000000 */
[----:B------:R1:W-:Y:S03]  /*40b0*/  UTCBAR [UR9], URZ ;  /* 0x000000ff090073e9 */ /* 0x0003e600080000ff */
[----:B------:R-:W-:Y:S01]  /*40c0*/  LOP3.LUT R11, R11, UR4, RZ, 0x3c, !PT ;  /* 0x000000040b0b7c12 */ /* 0x000fe2000f8e3cff */
[----:B------:R-:W-:Y:S07]  /*40d0*/  @P1 BRA `(.L_x_80) ;  /* 0xfffffff800dc1947 */ /* 0x000fee000383ffff */
[----:B------:R-:W2:Y:S01]  /*40e0*/  S2UR UR4, SR_CgaCtaId ;  /* 0x00000000000479c3 */ /* 0x000ea20000008800 */
[----:B------:R-:W-:Y:S01]  /*40f0*/  ELECT P0, URZ, PT ;  /* 0x0000000000ff782f */ /* 0x000fe20003800000 */
[----:B------:R-:W-:Y:S01]  /*4100*/  IMAD.MOV.U32 R0, RZ, RZ, 0x1 ;  /* 0x00000001ff007424 */ /* 0x000fe200078e00ff */
[----:B------:R-:W-:Y:S01]  /*4110*/  UIADD3 UR6, UPT, UPT, UR6, 0x1f0, URZ ;  /* 0x000001f006067890 */ /* 0x000fe2000fffe0ff */
[----:B------:R-:W-:Y:S01]  /*4120*/  SHF.L.U32 R3, R11, 0x1f, RZ ;  /* 0x0000001f0b037819 */ /* 0x000fe200000006ff */
[----:B------:R-:W-:-:S03]  /*4130*/  UMOV UR5, 0x40 ;  /* 0x0000004000057882 */ /* 0x000fc60000000000 */
[----:B------:R-:W-:Y:S01]  /*4140*/  UVIRTCOUNT.DEALLOC.SMPOOL 0x80 ;  /* 0x000000800000784c */ /* 0x000fe20000000000 */
[----:B--2---:R-:W-:Y:S02]  /*4150*/  ULEA UR4, UR4, UR5, 0x18 ;  /* 0x0000000504047291 */ /* 0x004fe4000f8ec0ff */
[----:B------:R-:W-:-:S07]  /*4160*/  ULEA UR5, UR18, UR6, 0x3 ;  /* 0x0000000612057291 */ /* 0x000fce000f8e18ff */
[----:B------:R2:W-:Y:S02]  /*4170*/  @P0 STS.U8 [UR4+0x1c], R0 ;  /* 0x00001c00ff000988 */ /* 0x0005e40008000004 */
[----:B------:R-:W3:Y:S02]  /*4180*/  SYNCS.PHASECHK.TRANS64.TRYWAIT P0, [UR5], R3 ;  /* 0x00000003ff0075a7 */ /* 0x000ee40008001105 */
[----:B--23--:R-:W-:Y:S05]  /*4190*/  @!P0 BRA `(.L_x_81) ;  /* 0x0000005800588947 */ /* 0x00cfea0003800000 */
.L_x_187:
[----:B------:R-:W-:-:S04]  /*41a0*/  UIADD3 UR7, UPT, UPT, UR18, 0x1, URZ ;  /* 0x0000000112077890 */ /* 0x000fc8000fffe0ff */
[----:B------:R-:W-:-:S04]  /*41b0*/  UISETP.NE.AND UP0, UPT, UR7, 0x4, UPT ;  /* 0x000000040700788c */ /* 0x000fc8000bf05270 */
[----:B------:R-:W-:Y:S02]  /*41c0*/  USEL UR8, URZ, 0x1, UP0 ;  /* 0x00000001ff087887 */ /* 0x000fe40008000000 */
[----:B------:R-:W-:-:S04]  /*41d0*/  USEL UR7, UR7, URZ, UP0 ;  /* 0x000000ff07077287 */ /* 0x000fc80008000000 */
[----:B------:R-:W-:Y:S01]  /*41e0*/  ULEA UR5, UR7, UR6, 0x3 ;  /* 0x0000000607057291 */ /* 0x000fe2000f8e18ff */
[----:B------:R-:W-:-:S04]  /*41f0*/  LOP3.LUT R2, R11, UR8, RZ, 0x3c, !PT ;  /* 0x000000080b027c12 */ /* 0x000fc8000f8e3cff */
[----:B--2---:R-:W-:-:S04]  /*4200*/  SHF.L.U32 R3, R2, 0x1f, RZ ;  /* 0x0000001f02037819 */ /* 0x004fc800000006ff */
[----:B------:R-:W2:Y:S02]  /*4210*/  SYNCS.PHASECHK.TRANS64.TRYWAIT P0, [UR5], R3 ;  /* 0x00000003ff0075a7 */ /* 0x000ea40008001105 */
[----:B--2---:R-:W-:Y:S05]  /*4220*/  @!P0 BRA `(.L_x_82) ;  /* 0x00000058004c8947 */ /* 0x004fea0003800000 */
.L_x_189:
        /* <DEDUP_REMOVED lines=9> */
.L_x_191:
[----:B------:R-:W-:-:S04]  /*42c0*/  UIADD3 UR7, UPT, UPT, UR7, 0x1, URZ ;  /* 0x0000000107077890 */ /* 0x000fc8000fffe0ff */
[----:B------:R-:W-:-:S04]  /*42d0*/  UISETP.NE.AND UP0, UPT, UR7, 0x4, UPT ;  /* 0x000000040700788c */ /* 0x000fc8000bf05270 */
[----:B------:R-:W-:Y:S02]  /*42e0*/  USEL UR5, URZ, 0x1, UP0 ;  /* 0x00000001ff057887 */ /* 0x000fe40008000000 */
[----:B------:R-:W-:-:S04]  /*42f0*/  USEL UR7, UR7, URZ, UP0 ;  /* 0x000000ff07077287 */ /* 0x000fc80008000000 */
[----:B------:R-:W-:Y:S01]  /*4300*/  ULEA UR7, UR7, UR6, 0x3 ;  /* 0x0000000607077291 */ /* 0x000fe2000f8e18ff */
[----:B--2---:R-:W-:-:S04]  /*4310*/  LOP3.LUT R3, R2, UR5, RZ, 0x3c, !PT ;  /* 0x0000000502037c12 */ /* 0x004fc8000f8e3cff */
[----:B------:R-:W-:-:S04]  /*4320*/  SHF.L.U32 R3, R3, 0x1f, RZ ;  /* 0x0000001f03037819 */ /* 0x000fc800000006ff */
[----:B------:R-:W2:Y:S02]  /*4330*/  SYNCS.PHASECHK.TRANS64.TRYWAIT P0, [UR7], R3 ;  /* 0x00000003ff0075a7 */ /* 0x000ea40008001107 */
[----:B--2---:R-:W-:Y:S05]  /*4340*/  @!P0 BRA `(.L_x_84) ;  /* 0x0000005800348947 */ /* 0x004fea0003800000 */
.L_x_193:
[----:B------:R-:W-:Y:S01]  /*4350*/  NOP ;  /* 0x0000000000007918 */ /* 0x000fe20000000000 */
[----:B--2---:R-:W2:Y:S01]  /*4360*/  LDS R0, [UR4+0x14] ;  /* 0x00001404ff007984 */ /* 0x004ea20008000800 */
[----:B------:R-:W-:Y:S01]  /*4370*/  ULOP3.LUT UR6, UR19, 0xffff, URZ, 0xc0, !UPT ;  /* 0x0000ffff13067892 */ /* 0x000fe2000f8ec0ff */
[----:B------:R-:W-:Y:S01]  /*4380*/  UMOV UR8, 0xffff ;  /* 0x0000ffff00087882 */ /* 0x000fe20000000000 */
[----:B------:R-:W-:Y:S02]  /*4390*/  UMOV UR5, 0x1 ;  /* 0x0000000100057882 */ /* 0x000fe40000000000 */
[----:B------:R-:W-:-:S04]  /*43a0*/  USHF.R.U32.HI UR6, URZ, 0x5, UR6 ;  /* 0x00000005ff067899 */ /* 0x000fc80008011606 */
[----:B------:R-:W-:Y:S02]  /*43b0*/  USHF.L.U32 UR8, UR8, UR6, URZ ;  /* 0x0000000608087299 */ /* 0x000fe400080006ff */
[----:B------:R-:W-:-:S04]  /*43c0*/  USHF.L.U32 UR5, UR5, UR6, URZ ;  /* 0x0000000605057299 */ /* 0x000fc800080006ff */
[----:B--2---:R-:W-:-:S04]  /*43d0*/  LOP3.LUT R0, R0, UR8, RZ, 0xc0, !PT ;  /* 0x0000000800007c12 */ /* 0x004fc8000f8ec0ff */
[----:B------:R-:W-:-:S13]  /*43e0*/  ISETP.NE.AND P0, PT, R0, UR8, PT ;  /* 0x0000000800007c0c */ /* 0x000fda000bf05270 */
[----:B------:R-:W-:Y:S05]  /*43f0*/  @P0 BRA `(.L_x_85) ;  /* 0x0000000000580947 */ /* 0x000fea0003800000 */
[----:B------:R-:W2:Y:S02]  /*4400*/  LDS R0, [UR4+0x18] ;  /* 0x00001804ff007984 */ /* 0x000ea40008000800 */
[----:B--2---:R-:W-:-:S04]  /*4410*/  LOP3.LUT R0, R0, UR5, RZ, 0xc0, !PT ;  /* 0x0000000500007c12 */ /* 0x004fc8000f8ec0ff */
[----:B------:R-:W-:-:S13]  /*4420*/  ISETP.NE.AND P0, PT, R0, UR5, PT ;  /* 0x0000000500007c0c */ /* 0x000fda000bf05270 */
[----:B------:R-:W-:Y:S05]  /*4430*/  @P0 BRA `(.L_x_86) ;  /* 0x00000000003c0947 */ /* 0x000fea0003800000 */
[----:B------:R-:W2:Y:S01]  /*4440*/  S2R R2, SR_LANEID ;  /* 0x0000000000027919 */ /* 0x000ea20000000000 */
[----:B------:R-:W-:Y:S01]  /*4450*/  ULOP3.LUT UR8, URZ, UR8, URZ, 0x33, !UPT ;  /* 0x00000008ff087292 */ /* 0x000fe2000f8e33ff */
[----:B------:R-:W-:Y:S01]  /*4460*/  LOP3.LUT R4, RZ, UR5, RZ, 0x33, !PT ;  /* 0x00000005ff047c12 */ /* 0x000fe2000f8e33ff */
[----:B------:R-:W-:Y:S02]  /*4470*/  VOTEU.ANY UR7, UPT, PT ;  /* 0x0000000000077886 */ /* 0x000fe400038e0100 */
[----:B------:R-:W-:Y:S01]  /*4480*/  UFLO.U32 UR7, UR7 ;  /* 0x00000007000772bd */ /* 0x000fe200080e0000 */
[----:B------:R-:W3:Y:S01]  /*4490*/  REDUX UR5, R4 ;  /* 0x00000000040573c4 */ /* 0x000ee20000000000 */
[----:B------:R-:W-:-:S06]  /*44a0*/  IMAD.U32 R0, RZ, RZ, UR8 ;  /* 0x00000008ff007e24 */ /* 0x000fcc000f8e00ff */
[----:B------:R1:W-:Y:S01]  /*44b0*/  UTCATOMSWS.AND URZ, UR8 ;  /* 0x0000000800ff79e3 */ /* 0x0003e20008000000 */
[----:B------:R-:W4:Y:S01]  /*44c0*/  REDUX UR6, R0 ;  /* 0x00000000000673c4 */ /* 0x000f220000000000 */
[----:B--2---:R-:W-:Y:S01]  /*44d0*/  ISETP.EQ.U32.AND P0, PT, R2, UR7, PT ;  /* 0x0000000702007c0c */ /* 0x004fe2000bf02070 */
[----:B---3--:R-:W-:Y:S01]  /*44e0*/  IMAD.U32 R2, RZ, RZ, UR5 ;  /* 0x00000005ff027e24 */ /* 0x008fe2000f8e00ff */
[----:B----4-:R-:W-:-:S11]  /*44f0*/  MOV R3, UR6 ;  /* 0x0000000600037c02 */ /* 0x010fd60008000f00 */
[----:B------:R1:W-:Y:S04]  /*4500*/  @P0 ATOMS.AND RZ, [UR4+0x14], R3 ;  /* 0x00001403ffff098c */ /* 0x0003e8000a800004 */
[----:B------:R1:W-:Y:S01]  /*4510*/  @P0 ATOMS.AND RZ, [UR4+0x18], R2 ;  /* 0x00001802ffff098c */ /* 0x0003e2000a800004 */
[----:B------:R-:W-:Y:S05]  /*4520*/  BRA `(.L_x_87) ;  /* 0x0000000000147947 */ /* 0x000fea0003800000 */
.L_x_86:
[----:B------:R-:W-:Y:S02]  /*4530*/  MOV R2, 0x4550 ;  /* 0x0000455000027802 */ /* 0x000fe40000000f00 */
[----:B-1--45:R-:W-:Y:S05]  /*4540*/  CALL.REL.NOINC `($__internal_0_$__cuda_sm10x_tcgen05_guardrail_trap_col_being_dealloced_not_returned_by_alloc) ;  /* 0x0000005800907944 */ /* 0x032fea0003c00000 */
[----:B------:R-:W-:Y:S05]  /*4550*/  BRA `(.L_x_87) ;  /* 0x0000000000087947 */ /* 0x000fea0003800000 */
.L_x_85:
[----:B------:R-:W-:Y:S02]  /*4560*/  MOV R2, 0x4580 ;  /* 0x0000458000027802 */ /* 0x000fe40000000f00 */
[----:B-1--45:R-:W-:Y:S05]  /*4570*/  CALL.REL.NOINC `($__internal_2_$__cuda_sm10x_tcgen05_guardrail_trap_unallocated_columns_being_dealloced) ;  /* 0x00000058009c7944 */ /* 0x032fea0003c00000 */
.L_x_87:
[----:B------:R-:W-:Y:S01]  /*4580*/  NOP ;  /* 0x0000000000007918 */ /* 0x000fe20000000000 */
[----:B-1----:R-:W-:Y:S05]  /*4590*/  EXIT ;  /* 0x000000000000794d */ /* 0x002fea0003800000 */
.L_x_69:
[----:B------:R-:W-:-:S09]  /*45a0*/  UISETP.NE.OR UP2, UPT, UR8, 0x3, !UP2 ;  /* 0x000000030800788c */ /* 0x000fd2000d745670 */
[----:B------:R-:W-:Y:S05]  /*45b0*/  BRA.U UP2, `(.L_x_88) ;  /* 0x0000000d02407547 */ /* 0x000fea000b800000 */
[----:B------:R-:W1:Y:S01]  /*45c0*/  LDC R0, c[0x0][0xb30] ;  /* 0x0002cc00ff007b82 */ /* 0x000e620000000800 */
[----:B------:R-:W2:Y:S01]  /*45d0*/  LDCU.64 UR8, c[0x0][0x888] ;  /* 0x00011100ff0877ac */ /* 0x000ea20008000a00 */
[----:B------:R-:W-:Y:S02]  /*45e0*/  HFMA2 R29, -RZ, RZ, 0, 0 ;  /* 0x00000000ff1d7431 */ /* 0x000fe400000001ff */
[----:B------:R-:W-:Y:S01]  /*45f0*/  IMAD.MOV.U32 R31, RZ, RZ, 0x1 ;  /* 0x00000001ff1f7424 */ /* 0x000fe200078e00ff */
[----:B------:R-:W-:Y:S01]  /*4600*/  MOV R23, 0x2000 ;  /* 0x0000200000177802 */ /* 0x000fe20000000f00 */
[----:B------:R-:W4:Y:S01]  /*4610*/  LDCU.64 UR4, c[0x0][0x890] ;  /* 0x00011200ff0477ac */ /* 0x000f220008000a00 */
[----:B------:R-:W-:Y:S01]  /*4620*/  IMAD.MOV.U32 R30, RZ, RZ, RZ ;  /* 0x000000ffff1e7224 */ /* 0x000fe200078e00ff */
[----:B------:R-:W3:Y:S01]  /*4630*/  LDC R19, c[0x0][0x370] ;  /* 0x0000dc00ff137b82 */ /* 0x000ee20000000800 */
[----:B------:R-:W-:Y:S01]  /*4640*/  UMOV UR7, 0x400 ;  /* 0x0000040000077882 */ /* 0x000fe20000000000 */
[----:B------:R-:W-:-:S02]  /*4650*/  UPLOP3.LUT UP1, UPT, UPT, UPT, UPT, 0x40, 0x4 ;  /* 0x000000000004789c */ /* 0x000fc40003f2e870 */
[----:B------:R-:W-:-:S04]  /*4660*/  ULEA UR7, UR37, UR7, 0x18 ;  /* 0x0000000725077291 */ /* 0x000fc8000f8ec0ff */
[----:B------:R-:W3:Y:S01]  /*4670*/  LDC R2, c[0x0][0xb0c] ;  /* 0x0002c300ff027b82 */ /* 0x000ee20000000800 */
[----:B------:R-:W-:Y:S02]  /*4680*/  UIADD3 UR13, UPT, UPT, UR7, 0x188, URZ ;  /* 0x00000188070d7890 */ /* 0x000fe4000fffe0ff */
[----:B--2---:R-:W-:Y:S02]  /*4690*/  UISETP.NE.U32.AND UP2, UPT, UR8, URZ, UPT ;  /* 0x000000ff0800728c */ /* 0x004fe4000bf45070 */
[----:B------:R-:W-:Y:S02]  /*46a0*/  UIADD3 UR17, UPT, UPT, UR7, 0x180, URZ ;  /* 0x0000018007117890 */ /* 0x000fe4000fffe0ff */
[----:B----4-:R-:W-:Y:S01]  /*46b0*/  UISETP.NE.U32.AND UP3, UPT, UR4, URZ, UPT ;  /* 0x000000ff0400728c */ /* 0x010fe2000bf65070 */
[----:B------:R-:W2:Y:S01]  /*46c0*/  LDC R18, c[0x0][0xb20] ;  /* 0x0002c800ff127b82 */ /* 0x000ea20000000800 */
[----:B-1----:R-:W-:Y:S01]  /*46d0*/  ISETP.NE.AND P1, PT, R0, 0x1, PT ;  /* 0x000000010000780c */ /* 0x002fe20003f25270 */
[----:B------:R-:W-:-:S02]  /*46e0*/  UISETP.NE.AND.EX UP2, UPT, UR9, URZ, UPT, UP2 ;  /* 0x000000ff0900728c */ /* 0x000fc4000bf45320 */
[----:B------:R-:W-:Y:S02]  /*46f0*/  UPRMT UR13, UR37, 0x654, UR13 ;  /* 0x00000654250d7896 */ /* 0x000fe4000800000d */
[----:B------:R-:W-:Y:S02]  /*4700*/  UISETP.NE.AND.EX UP3, UPT, UR5, URZ, UPT, UP3 ;  /* 0x000000ff0500728c */ /* 0x000fe4000bf65330 */
[----:B------:R-:W1:Y:S08]  /*4710*/  LDC.64 R32, c[0x0][0x348] ;  /* 0x0000d200ff207b82 */ /* 0x000e700000000a00 */
[----:B------:R-:W4:Y:S08]  /*4720*/  LDC.64 R16, c[0x0][0xb10] ;  /* 0x0002c400ff107b82 */ /* 0x000f300000000a00 */
[----:B------:R-:W1:Y:S08]  /*4730*/  LDC.64 R6, c[0x0][0xb18] ;  /* 0x0002c600ff067b82 */ /* 0x000e700000000a00 */
[----:B------:R-:W1:Y:S08]  /*4740*/  LDC.64 R4, c[0x0][0xb28] ;  /* 0x0002ca00ff047b82 */ /* 0x000e700000000a00 */
[----:B--23--:R-:W1:Y:S02]  /*4750*/  LDC R22, c[0x0][0x374] ;  /* 0x0000dd00ff167b82 */ /* 0x00ce640000000800 */
.L_x_97:
[C---:B------:R-:W-:Y:S02]  /*4760*/  LEA R0, R30.reuse, UR7, 0x3 ;  /* 0x000000071e007c11 */ /* 0x040fe4000f8e18ff */
[----:B------:R-:W-:Y:S02]  /*4770*/  SHF.L.U32 R3, R29, 0x1f, RZ ;  /* 0x0000001f1d037819 */ /* 0x000fe400000006ff */
[----:B------:R-:W-:Y:S02]  /*4780*/  LEA R24, R30, UR7, 0x4 ;  /* 0x000000071e187c11 */ /* 0x000fe4000f8e20ff */
[----:B--2---:R-:W2:Y:S02]  /*4790*/  SYNCS.PHASECHK.TRANS64.TRYWAIT P0, [R0+URZ+0x1b0], R3 ;  /* 0x0001b003000075a7 */ /* 0x004ea400080011ff */
[----:B--2---:R-:W-:Y:S05]  /*47a0*/  @!P0 BRA `(.L_x_89) ;  /* 0x0000005400348947 */ /* 0x004fea0003800000 */
.L_x_194:
[----:B------:R-:W-:Y:S01]  /*47b0*/  ISETP.GE.AND P0, PT, R72, 0x1, PT ;  /* 0x000000014800780c */ /* 0x000fe20003f06270 */
[----:B------:R-:W3:Y:S01]  /*47c0*/  LDS.128 R24, [R24+0x240] ;  /* 0x0002400018187984 */ /* 0x000ee20000000c00 */
[----:B--2---:R-:W-:Y:S01]  /*47d0*/  VIADD R0, R0, 0x1c0 ;  /* 0x000001c000007836 */ /* 0x004fe20000000000 */
[----:B------:R-:W-:Y:S01]  /*47e0*/  @!PT LDS RZ, [RZ] ;  /* 0x00000000fffff984 */ /* 0x000fe20000000800 */
[----:B------:R-:W-:Y:S01]  /*47f0*/  @!PT LDS RZ, [RZ] ;  /* 0x00000000fffff984 */ /* 0x000fe20000000800 */
[----:B------:R-:W-:Y:S01]  /*4800*/  @!PT LDS RZ, [RZ] ;  /* 0x00000000fffff984 */ /* 0x000fe20000000800 */
[----:B------:R-:W-:Y:S01]  /*4810*/  @!PT LDS RZ, [RZ] ;  /* 0x00000000fffff984 */ /* 0x000fe20000000800 */
[----:B------:R2:W-:Y:S06]  /*4820*/  MEMBAR.ALL.CTA ;  /* 0x0000000000007992 */ /* 0x0005ec0000008000 */
[----:B--2---:R-:W2:Y:S01]  /*4830*/  FENCE.VIEW.ASYNC.S ;  /* 0x00000000000073c6 */ /* 0x004ea20000000000 */
[----:B------:R-:W-:Y:S04]  /*4840*/  PRMT R0, RZ, 0x654, R0 ;  /* 0x00000654ff007816 */ /* 0x000fe80000000000 */
[----:B--2---:R2:W-:Y:S01]  /*4850*/  SYNCS.ARRIVE.TRANS64.RED.A1T0 RZ, [R0+URZ], RZ ;  /* 0x000000ff00ff79a7 */ /* 0x0045e200081004ff */
[----:B---3--:R-:W-:Y:S11]  /*4860*/  LOP3.LUT P3, RZ, R26, 0x1, RZ, 0xc0, !PT ;  /* 0x000000011aff7812 */ /* 0x008ff6000786c0ff */
[----:B------:R-:W-:Y:S02]  /*4870*/  @!UPT UIADD3 URZ, UPT, UPT, URZ, URZ, URZ ;  /* 0x000000fffffff290 */ /* 0x000fe4000fffe0ff */
[----:B------:R-:W-:Y:S02]  /*4880*/  @P3 MOV R13, R24 ;  /* 0x00000018000d3202 */ /* 0x000fe40000000f00 */
[----:B------:R-:W-:Y:S01]  /*4890*/  @P3 LOP3.LUT R8, R25, 0xffff, RZ, 0xc0, !PT ;  /* 0x0000ffff19083812 */ /* 0x000fe200078ec0ff */
[----:B--2---:R-:W-:Y:S06]  /*48a0*/  @!P0 BRA `(.L_x_90) ;  /* 0x0000000000a48947 */ /* 0x004fec0003800000 */
[----:B-1----:R-:W-:Y:S01]  /*48b0*/  IMAD.HI.U32 R35, R22, R7, RZ ;  /* 0x0000000716237227 */ /* 0x002fe200078e00ff */
[----:B------:R-:W-:Y:S02]  /*48c0*/  ISETP.NE.AND P0, PT, R6, 0x1, PT ;  /* 0x000000010600780c */ /* 0x000fe40003f05270 */
[----:B------:R-:W-:Y:S01]  /*48d0*/  ISETP.NE.AND P2, PT, R72, 0x1, PT ;  /* 0x000000014800780c */ /* 0x000fe20003f45270 */
[----:B----4-:R-:W-:Y:S01]  /*48e0*/  IMAD.HI.U32 R34, R19, R16, RZ ;  /* 0x0000001013227227 */ /* 0x010fe200078e00ff */
[----:B------:R-:W-:Y:S02]  /*48f0*/  SHF.R.U32.HI R35, RZ, R18, R35 ;  /* 0x00000012ff237219 */ /* 0x000fe40000011623 */
[----:B------:R-:W-:Y:S01]  /*4900*/  ISETP.NE.AND P4, PT, R2, 0x1, PT ;  /* 0x000000010200780c */ /* 0x000fe20003f85270 */
[----:B------:R-:W-:Y:S01]  /*4910*/  IMAD.HI.U32 R36, R13, R16, RZ ;  /* 0x000000100d247227 */ /* 0x000fe200078e00ff */
[----:B------:R-:W-:Y:S02]  /*4920*/  SHF.R.U32.HI R34, RZ, R17, R34 ;  /* 0x00000011ff227219 */ /* 0x000fe40000011622 */
[----:B------:R-:W-:Y:S01]  /*4930*/  SEL R3, R22, R35, !P0 ;  /* 0x0000002316037207 */ /* 0x000fe20004000000 */
[C---:B------:R-:W-:Y:S01]  /*4940*/  IMAD.HI.U32 R35, R8.reuse, R7, RZ ;  /* 0x0000000708237227 */ /* 0x040fe200078e00ff */
[----:B------:R-:W-:Y:S02]  /*4950*/  SEL R11, R19, R34, !P4 ;  /* 0x00000022130b7207 */ /* 0x000fe40006000000 */
[----:B------:R-:W-:Y:S01]  /*4960*/  SHF.R.U32.HI R36, RZ, R17, R36 ;  /* 0x00000011ff247219 */ /* 0x000fe20000011624 */
[----:B------:R-:W-:Y:S01]  /*4970*/  IMAD.HI.U32 R38, R3, R4, RZ ;  /* 0x0000000403267227 */ /* 0x000fe200078e00ff */
[----:B------:R-:W-:Y:S03]  /*4980*/  SHF.R.U32.HI R35, RZ, R18, R35 ;  /* 0x00000012ff237219 */ /* 0x000fe60000011623 */
[----:B------:R-:W-:Y:S01]  /*4990*/  IMAD.HI.U32 R34, R11, R4, RZ ;  /* 0x000000040b227227 */ /* 0x000fe200078e00ff */
[----:B------:R-:W-:Y:S02]  /*49a0*/  @P2 SHF.R.U32.HI R3, RZ, R5, R38 ;  /* 0x00000005ff032219 */ /* 0x000fe40000011626 */
[----:B------:R-:W-:Y:S02]  /*49b0*/  SEL R9, R8, R35, !P0 ;  /* 0x0000002308097207 */ /* 0x000fe40004000000 */
[----:B------:R-:W-:Y:S01]  /*49c0*/  @P2 SHF.R.U32.HI R11, RZ, R5, R34 ;  /* 0x00000005ff0b2219 */ /* 0x000fe20000011622 */
[C---:B------:R-:W-:Y:S01]  /*49d0*/  IMAD R10, R72.reuse, R3, RZ ;  /* 0x00000003480a7224 */ /* 0x040fe200078e02ff */
[----:B------:R-:W-:Y:S01]  /*49e0*/  SEL R3, R13, R36, !P4 ;  /* 0x000000240d037207 */ /* 0x000fe20006000000 */
[C---:B------:R-:W-:Y:S03]  /*49f0*/  IMAD.HI.U32 R14, R9.reuse, R4, RZ ;  /* 0x00000004090e7227 */ /* 0x040fe600078e00ff */
[----:B------:R-:W-:Y:S01]  /*4a00*/  ISETP.GE.AND P0, PT, R9, R10, PT ;  /* 0x0000000a0900720c */ /* 0x000fe20003f06270 */
[C---:B------:R-:W-:Y:S01]  /*4a10*/  IMAD R12, R72.reuse, R11, RZ ;  /* 0x0000000b480c7224 */ /* 0x040fe200078e02ff */
[-C--:B------:R-:W-:Y:S04]  /*4a20*/  SHF.R.U32.HI R14, RZ, R5.reuse, R14 ;  /* 0x00000005ff0e7219 */ /* 0x080fe8000001160e */
[----:B------:R-:W-:Y:S02]  /*4a30*/  ISETP.GE.OR P0, PT, R3, R12, P0 ;  /* 0x0000000c0300720c */ /* 0x000fe40000706670 */
[----:B------:R-:W-:Y:S05]  /*4a40*/  SEL R15, R9, R14, !P2 ;  /* 0x0000000e090f7207 */ /* 0x000fea0005000000 */
[----:B------:R-:W-:Y:S04]  /*4a50*/  IMAD.MOV R14, RZ, RZ, -R15 ;  /* 0x000000ffff0e7224 */ /* 0x000fe800078e0a0f */
[----:B------:R-:W-:Y:S02]  /*4a60*/  IMAD R14, R72, R14, R9 ;  /* 0x0000000e480e7224 */ /* 0x000fe400078e0209 */
[C---:B------:R-:W-:Y:S05]  /*4a70*/  @!P0 IMAD.HI.U32 R10, R3.reuse, R4, RZ ;  /* 0x00000004030a8227 */ /* 0x040fea00078e00ff */
[----:B------:R-:W-:Y:S04]  /*4a80*/  @!P0 SHF.R.U32.HI R10, RZ, R5, R10 ;  /* 0x00000005ff0a8219 */ /* 0x000fe8000001160a */
[----:B------:R-:W-:Y:S01]  /*4a90*/  @!P0 SEL R0, R3, R10, !P2 ;  /* 0x0000000a03008207 */ /* 0x000fe20005000000 */
[----:B------:R-:W-:Y:S03]  /*4aa0*/  IMAD.MOV R10, RZ, RZ, -R3 ;  /* 0x000000ffff0a7224 */ /* 0x000fe600078e0a03 */
[----:B------:R-:W-:Y:S01]  /*4ab0*/  @!P0 IADD3 R15, PT, PT, R15, -R0, RZ ;  /* 0x800000000f0f8210 */ /* 0x000fe20007ffe0ff */
[----:B------:R-:W-:Y:S01]  /*4ac0*/  @!P0 IMAD R0, R11, R14, R0 ;  /* 0x0000000e0b008224 */ /* 0x000fe200078e0200 */
[----:B------:R-:W-:Y:S01]  /*4ad0*/  IADD3 R11, PT, PT, -R9, RZ, RZ ;  /* 0x000000ff090b7210 */ /* 0x000fe20007ffe1ff */
[----:B------:R-:W-:Y:S02]  /*4ae0*/  IMAD R13, R2, R10, R13 ;  /* 0x0000000a020d7224 */ /* 0x000fe400078e020d */
[----:B------:R-:W-:Y:S02]  /*4af0*/  @!P0 IMAD R9, R15, R72, R3 ;  /* 0x000000480f098224 */ /* 0x000fe400078e0203 */
[----:B------:R-:W-:Y:S02]  /*4b00*/  @!P0 IMAD.MOV.U32 R3, RZ, RZ, R0 ;  /* 0x000000ffff038224 */ /* 0x000fe400078e0000 */
[----:B------:R-:W-:Y:S02]  /*4b10*/  IMAD R8, R6, R11, R8 ;  /* 0x0000000b06087224 */ /* 0x000fe400078e0208 */
[----:B------:R-:W-:Y:S02]  /*4b20*/  IMAD R13, R3, R2, R13 ;  /* 0x00000002030d7224 */ /* 0x000fe400078e020d */
[----:B------:R-:W-:Y:S02]  /*4b30*/  IMAD R8, R9, R6, R8 ;  /* 0x0000000609087224 */ /* 0x000fe400078e0208 */
.L_x_90:
[----:B------:R-:W-:Y:S05]  /*4b40*/  BRA.U UP1, `(.L_x_91) ;  /* 0x0000000101107547 */ /* 0x000fea000b800000 */
[----:B------:R-:W-:Y:S04]  /*4b50*/  MOV R0, UR6 ;  /* 0x0000000600007c02 */ /* 0x000fe80008000f00 */
[----:B------:R-:W-:Y:S04]  /*4b60*/  SHF.L.U32 R3, R0, 0x1f, RZ ;  /* 0x0000001f00037819 */ /* 0x000fe800000006ff */
[----:B------:R-:W2:Y:S02]  /*4b70*/  SYNCS.PHASECHK.TRANS64.TRYWAIT P0, [UR7+0x1a8], R3 ;  /* 0x0001a803ff0075a7 */ /* 0x000ea40008001107 */
[----:B--2---:R-:W-:Y:S05]  /*4b80*/  @!P0 BRA `(.L_x_92) ;  /* 0x0000005000508947 */ /* 0x004fea0003800000 */
.L_x_91:
[----:B------:R-:W-:Y:S02]  /*4b90*/  R2UR UR19, R21 ;  /* 0x00000000151372ca */ /* 0x000fe400000e0000 */
[----:B------:R-:W-:Y:S02]  /*4ba0*/  R2UR UR18, R20 ;  /* 0x00000000141272ca */ /* 0x000fe400000e0000 */
[----:B------:R-:W-:Y:S02]  /*4bb0*/  ISETP.NE.U32.AND P2, PT, RZ, UR4, PT ;  /* 0x00000004ff007c0c */ /* 0x000fe4000bf45070 */
[----:B------:R-:W-:Y:S02]  /*4bc0*/  SHF.L.U32 R12, R31, 0x1f, RZ ;  /* 0x0000001f1f0c7819 */ /* 0x000fe400000006ff */
[----:B------:R-:W-:Y:S05]  /*4bd0*/  ISETP.NE.AND.EX P2, PT, RZ, UR5, PT, P2 ;  /* 0x00000005ff007c0c */ /* 0x000fea000bf45320 */
[----:B------:R-:W-:Y:S02]  /*4be0*/  USHF.L.U32 UR19, UR19, 0x7, URZ ;  /* 0x0000000713137899 */ /* 0x000fe400080006ff */
[----:B------:R-:W-:Y:S01]  /*4bf0*/  USHF.L.U32 UR18, UR18, 0x7, URZ ;  /* 0x0000000712127899 */ /* 0x000fe200080006ff */
[----:B------:R-:W-:Y:S11]  /*4c00*/  BRA.U !UP3, `(.L_x_93) ;  /* 0x000000010b347547 */ /* 0x000ff6000b800000 */
[----:B------:R-:W-:Y:S01]  /*4c10*/  UPLOP3.LUT UP0, UPT, UPT, UPT, UP2, 0x80, 0x8 ;  /* 0x000000000008789c */ /* 0x000fe20003f0f020 */
[----:B--2---:R-:W-:Y:S02]  /*4c20*/  HFMA2 R0, -RZ, RZ, 0, 5.9604644775390625e-08 ;  /* 0x00000001ff007431 */ /* 0x004fe400000001ff */
[----:B------:R-:W-:Y:S03]  /*4c30*/  IMAD.MOV.U32 R171, RZ, RZ, 0x1 ;  /* 0x00000001ffab7424 */ /* 0x000fe600078e00ff */
[----:B------:R-:W-:Y:S05]  /*4c40*/  PLOP3.LUT P0, PT, PT, PT, UP0, 0x80, 0x8 ;  /* 0x000000000008781c */ /* 0x000fea0003f0f008 */
[----:B------:R-:W2:Y:S01]  /*4c50*/  @UP0 LDCU.64 UR10, c[0x0][0x888] ;  /* 0x00011100ff0a07ac */ /* 0x000ea20008000a00 */
[----:B------:R-:W-:Y:S07]  /*4c60*/  @UP0 UIMAD UR8, UR36, UR4, URZ ;  /* 0x00000004240802a4 */ /* 0x000fee000f8e02ff */
[----:B------:R-:W-:Y:S01]  /*4c70*/  @!P0 PRMT R171, R0, 0x7610, R171 ;  /* 0x0000761000ab8816 */ /* 0x000fe200000000ab */
[----:B--2---:R-:W-:Y:S03]  /*4c80*/  @UP0 UIMAD.WIDE UR10, UR8, 0x4, UR10 ;  /* 0x00000004080a08a5 */ /* 0x004fe6000f8e020a */
[----:B------:R-:W2:Y:S03]  /*4c90*/  @!UP0 LDCU UR8, c[0x0][0x880] ;  /* 0x00011000ff0887ac */ /* 0x000ea60008000800 */
[----:B------:R-:W-:Y:S01]  /*4ca0*/  IMAD.U32 R10, RZ, RZ, UR10 ;  /* 0x0000000aff0a7e24 */ /* 0x000fe2000f8e00ff */
[----:B------:R-:W-:Y:S05]  /*4cb0*/  MOV R11, UR11 ;  /* 0x0000000b000b7c02 */ /* 0x000fea0008000f00 */
[----:B-----5:R3:W5:Y:S02]  /*4cc0*/  @P0 LDG.E R81, desc[UR46][R10.64] ;  /* 0x0000002e0a510981 */ /* 0x020764000c1e1900 */
[----:B--23--:R-:W-:Y:S07]  /*4cd0*/  @!P0 IMAD.U32 R81, RZ, RZ, UR8 ;  /* 0x00000008ff518e24 */ /* 0x00cfee000f8e00ff */
.L_x_93:
[----:B-----5:R-:W-:Y:S01]  /*4ce0*/  @!P2 FSETP.EQ.AND P0, PT, R81, RZ, PT ;  /* 0x000000ff5100a20b */ /* 0x020fe20003f02000 */
[----:B------:R-:W-:Y:S01]  /*4cf0*/  @!UPT UIADD3 URZ, UPT, UPT, URZ, URZ, URZ ;  /* 0x000000fffffff290 */ /* 0x000fe2000fffe0ff */
[----:B------:R-:W-:Y:S11]  /*4d00*/  @!P2 BRA `(.L_x_94) ;  /* 0x000000000014a947 */ /* 0x000ff60003800000 */
[----:B------:R-:W-:Y:S02]  /*4d10*/  LOP3.LUT P2, RZ, R171, 0xff, RZ, 0xc0, !PT ;  /* 0x000000ffabff7812 */ /* 0x000fe4000784c0ff */
[----:B------:R-:W-:Y:S04]  /*4d20*/  PLOP3.LUT P0, PT, PT, PT, UP0, 0x80, 0x8 ;  /* 0x000000000008781c */ /* 0x000fe80003f0f008 */
[----:B------:R-:W-:Y:S07]  /*4d30*/  PLOP3.LUT P0, PT, P0, PT, PT, 0x8, 0x80 ;  /* 0x000000000080781c */ /* 0x000fee000070e170 */
[----:B------:R-:W-:Y:S11]  /*4d40*/  @P2 FSETP.EQ.AND P0, PT, R81, RZ, PT ;  /* 0x000000ff5100220b */ /* 0x000ff60003f02000 */
[----:B------:R-:W-:Y:S02]  /*4d50*/  @!UPT UIADD3 URZ, UPT, UPT, URZ, URZ, URZ ;  /* 0x000000fffffff290 */ /* 0x000fe4000fffe0ff */
.L_x_94:
[----:B------:R-:W3:Y:S01]  /*4d60*/  SYNCS.PHASECHK.TRANS64.TRYWAIT P2, [UR7+0x190], R12 ;  /* 0x0001900cff0075a7 */ /* 0x000ee20008041107 */
[----:B------:R-:W-:Y:S04]  /*4d70*/  ELECT P4, URZ, PT ;  /* 0x0000000000ff782f */ /* 0x000fe80003880000 */
[----:B------:R-:W-:Y:S11]  /*4d80*/  PLOP3.LUT P4, PT, P0, P4, PT, 0xf2, 0x2f ;  /* 0x00000000002f781c */ /* 0x000ff60000789e72 */
[----:B------:R-:W-:Y:S02]  /*4d90*/  @!UPT UIADD3 URZ, UPT, UPT, URZ, URZ, URZ ;  /* 0x000000fffffff290 */ /* 0x000fe4000fffe0ff */
[----:B-1----:R-:W-:Y:S05]  /*4da0*/  @!P4 IADD3 R21, P0, PT, R32, 0x580, RZ ;  /* 0x000005802015c810 */ /* 0x002fea0007f1e0ff */
[----:B------:R-:W-:Y:S01]  /*4db0*/  @!P4 IMAD.X R20, RZ, RZ, R33, P0 ;  /* 0x000000ffff14c224 */ /* 0x000fe200000e0621 */
[----:B---3--:R-:W-:Y:S07]  /*4dc0*/  @!P2 BRA `(.L_x_95) ;  /* 0x0000004c00d8a947 */ /* 0x008fee0003800000 */
.L_x_197:
[----:B------:R-:W3:Y:S01]  /*4dd0*/  LDC.64 R14, c[0x0][0xb10] ;  /* 0x0002c400ff0e7b82 */ /* 0x000ee20000000a00 */
[----:B------:R-:W-:Y:S01]  /*4de0*/  @!P4 R2UR UR8, R20 ;  /* 0x000000001408c2ca */ /* 0x000fe200000e0000 */
[----:B------:R-:W-:Y:S01]  /*4df0*/  VOTEU.ALL UP1, P4 ;  /* 0x0000000000ff7886 */ /* 0x000fe20002020000 */
[----:B------:R-:W-:Y:S01]  /*4e00*/  @!P4 R2UR UR9, R21 ;  /* 0x000000001509c2ca */ /* 0x000fe200000e0000 */
[----:B------:R-:W-:Y:S01]  /*4e10*/  UMOV UR10, 0x0 ;  /* 0x00000000000a7882 */ /* 0x000fe20000000000 */
[----:B------:R-:W-:Y:S03]  /*4e20*/  UMOV UR11, 0x10000000 ;  /* 0x10000000000b7882 */ /* 0x000fe60000000000 */
[----:B------:R-:W5:Y:S01]  /*4e30*/  LDC.64 R10, c[0x0][0xb18] ;  /* 0x0002c600ff0a7b82 */ /* 0x000f620000000a00 */
[----:B------:R-:W-:Y:S01]  /*4e40*/  @!UP1 UIADD3 UR16, UPT, UPT, UR7, 0x400, URZ ;  /* 0x0000040007109890 */ /* 0x000fe2000fffe0ff */
[----:B------:R-:W-:Y:S01]  /*4e50*/  @P3 SHF.R.U32.HI R28, RZ, 0x10, R25 ;  /* 0x00000010ff1c3819 */ /* 0x000fe20000011619 */
[----:B------:R-:W-:Y:S01]  /*4e60*/  VOTEU.ALL UP1, P4 ;  /* 0x0000000000ff7886 */ /* 0x000fe20002020000 */
[----:B------:R-:W-:Y:S01]  /*4e70*/  UMOV UR20, UR36 ;  /* 0x0000002400147c82 */ /* 0x000fe20008000000 */
[----:B------:R-:W-:Y:S03]  /*4e80*/  VIADD R30, R30, 0x1 ;  /* 0x000000011e1e7836 */ /* 0x000fe60000000000 */
[----:B--2---:R-:W2:Y:S01]  /*4e90*/  @!P1 LDC R0, c[0x0][0xb20] ;  /* 0x0002c800ff009b82 */ /* 0x004ea20000000800 */
[----:B------:R-:W-:Y:S01]  /*4ea0*/  IMAD.U32 R21, RZ, RZ, UR8 ;  /* 0x00000008ff157e24 */ /* 0x000fe2000f8e00ff */
[----:B------:R-:W-:Y:S06]  /*4eb0*/  UPRMT UR8, UR37, 0x654, UR17 ;  /* 0x0000065425087896 */ /* 0x000fec0008000011 */
[----:B-1----:R-:W1:Y:S01]  /*4ec0*/  @!P1 LDC R3, c[0x0][0xb0c] ;  /* 0x0002c300ff039b82 */ /* 0x002e620000000800 */
[----:B------:R-:W-:Y:S01]  /*4ed0*/  IMAD.U32 R20, RZ, RZ, UR9 ;  /* 0x00000009ff147e24 */ /* 0x000fe2000f8e00ff */
[----:B------:R-:W-:Y:S04]  /*4ee0*/  @!P4 R2UR UR15, R21 ;  /* 0x00000000150fc2ca */ /* 0x000fe800000e0000 */
[----:B------:R-:W-:Y:S01]  /*4ef0*/  @!P4 R2UR UR14, R20 ;  /* 0x00000000140ec2ca */ /* 0x000fe200000e0000 */
[----:B------:R-:W-:Y:S11]  /*4f00*/  @!P4 IMAD.MOV.U32 R20, RZ, RZ, 0x2000 ;  /* 0x00002000ff14c424 */ /* 0x000ff600078e00ff */
[----:B------:R-:W-:Y:S01]  /*4f10*/  @!UPT UIADD3 URZ, UPT, UPT, URZ, URZ, URZ ;  /* 0x000000fffffff290 */ /* 0x000fe2000fffe0ff */
[----:B------:R1:W-:Y:S01]  /*4f20*/  @!UP1 UTMALDG.3D [UR16], [UR14], desc[UR10] ;  /* 0x00000a100e0095b4 */ /* 0x0003e20008011000 */
[----:B------:R1:W-:Y:S02]  /*4f30*/  @!P4 SYNCS.ARRIVE.TRANS64.RED.A0TR RZ, [UR7+0x180], R20 ;  /* 0x00018014ffffc9a7 */ /* 0x0003e40008300407 */
[----:B-1----:R-:W-:Y:S01]  /*4f40*/  @!P1 ISETP.NE.AND P2, PT, R3, 0x1, PT ;  /* 0x000000010300980c */ /* 0x002fe20003f45270 */
[C---:B---3--:R-:W-:Y:S01]  /*4f50*/  @!P1 IMAD.HI.U32 R14, R13.reuse, R14, RZ ;  /* 0x0000000e0d0e9227 */ /* 0x048fe200078e00ff */
[----:B-----5:R-:W-:Y:S03]  /*4f60*/  @!P1 ISETP.NE.AND P0, PT, R10, 0x1, PT ;  /* 0x000000010a00980c */ /* 0x020fe60003f05270 */
[C---:B------:R-:W-:Y:S01]  /*4f70*/  @!P1 IMAD.HI.U32 R11, R8.reuse, R11, RZ ;  /* 0x0000000b080b9227 */ /* 0x040fe200078e00ff */
[----:B------:R-:W-:Y:S04]  /*4f80*/  @!P1 SHF.R.U32.HI R14, RZ, R15, R14 ;  /* 0x0000000fff0e9219 */ /* 0x000fe8000001160e */
[----:B--2---:R-:W-:Y:S01]  /*4f90*/  @!P1 SHF.R.U32.HI R9, RZ, R0, R11 ;  /* 0x00000000ff099219 */ /* 0x004fe2000001160b */
[----:B------:R-:W-:Y:S01]  /*4fa0*/  SYNCS.ARRIVE.TRANS64.RED.A1T0 RZ, [UR8], RZ ;  /* 0x000000ffffff79a7 */ /* 0x000fe20008100408 */
[----:B------:R-:W-:Y:S02]  /*4fb0*/  @!P1 SEL R14, R13, R14, !P2 ;  /* 0x0000000e0d0e9207 */ /* 0x000fe40005000000 */
[----:B------:R-:W-:Y:S01]  /*4fc0*/  @!P1 SEL R9, R8, R9, !P0 ;  /* 0x0000000908099207 */ /* 0x000fe20004000000 */
[----:B------:R-:W1:Y:S04]  /*4fd0*/  SYNCS.PHASECHK.TRANS64.TRYWAIT P5, [UR7+0x198], R12 ;  /* 0x0001980cff0075a7 */ /* 0x000e6800080a1107 */
[----:B------:R-:W-:Y:S02]  /*4fe0*/  @!P1 IMAD.IADD R0, R9, 0x1, -R14 ;  /* 0x0000000109009824 */ /* 0x000fe400078e0a0e */
[----:B------:R-:W-:Y:S02]  /*4ff0*/  @!P1 IMAD.IADD R9, R14, 0x1, -R9 ;  /* 0x000000010e099824 */ /* 0x000fe400078e0a09 */
[----:B------:R-:W-:Y:S02]  /*5000*/  @!P1 IMAD R13, R0, R3, R13 ;  /* 0x00000003000d9224 */ /* 0x000fe400078e020d */
[----:B------:R-:W-:Y:S01]  /*5010*/  @!P1 IMAD R8, R9, R10, R8 ;  /* 0x0000000a09089224 */ /* 0x000fe200078e0208 */
[----:B-1----:R-:W-:Y:S06]  /*5020*/  @!P5 BRA `(.L_x_96) ;  /* 0x0000004c0058d947 */ /* 0x002fec0003800000 */
.L_x_199:
[----:B-1----:R-:W-:Y:S01]  /*5030*/  @!P4 IADD3 R3, P0, PT, R32, 0x580, RZ ;  /* 0x000005802003c810 */ /* 0x002fe20007f1e0ff */
[----:B------:R-:W-:Y:S01]  /*5040*/  VOTEU.ALL UP1, P4 ;  /* 0x0000000000ff7886 */ /* 0x000fe20002020000 */
[----:B------:R-:W-:Y:S01]  /*5050*/  UMOV UR20, 0x0 ;  /* 0x0000000000147882 */ /* 0x000fe20000000000 */
[----:B------:R-:W-:Y:S01]  /*5060*/  UMOV UR21, 0x10000000 ;  /* 0x1000000000157882 */ /* 0x000fe20000000000 */
[----:B------:R-:W-:Y:S01]  /*5070*/  @!P4 R2UR UR9, R3 ;  /* 0x000000000309c2ca */ /* 0x000fe200000e0000 */
[----:B------:R-:W-:Y:S01]  /*5080*/  @!P4 IMAD.X R0, RZ, RZ, R33, P0 ;  /* 0x000000ffff00c224 */ /* 0x000fe200000e0621 */
[----:B------:R-:W-:Y:S01]  /*5090*/  @!UP1 UIADD3 UR10, UPT, UPT, UR18, 0x40, URZ ;  /* 0x00000040120a9890 */ /* 0x000fe2000fffe0ff */
[----:B------:R-:W-:Y:S01]  /*50a0*/  ISETP.NE.AND P0, PT, R30, 0x2, PT ;  /* 0x000000021e00780c */ /* 0x000fe20003f05270 */
[----:B------:R-:W-:Y:S01]  /*50b0*/  UMOV UR11, UR19 ;  /* 0x00000013000b7c82 */ /* 0x000fe20008000000 */
[----:B------:R-:W-:Y:S01]  /*50c0*/  UMOV UR12, UR36 ;  /* 0x00000024000c7c82 */ /* 0x000fe20008000000 */
[----:B------:R-:W-:Y:S01]  /*50d0*/  @!P4 R2UR UR8, R0 ;  /* 0x000000000008c2ca */ /* 0x000fe200000e0000 */
[----:B------:R-:W-:Y:S01]  /*50e0*/  IMAD.IADD R20, R8, 0x1, R147 ;  /* 0x0000000108147824 */ /* 0x000fe200078e0293 */
[----:B------:R-:W-:Y:S01]  /*50f0*/  @P3 R2UR UR36, R28 ;  /* 0x000000001c2432ca */ /* 0x000fe200000e0000 */
[----:B------:R-:W-:Y:S01]  /*5100*/  IMAD.IADD R21, R13, 0x1, R170 ;  /* 0x000000010d157824 */ /* 0x000fe200078e02aa */
[----:B------:R-:W-:Y:S02]  /*5110*/  SEL R0, RZ, 0x1, P0 ;  /* 0x00000001ff007807 */ /* 0x000fe40000000000 */
[----:B------:R-:W-:Y:S01]  /*5120*/  LOP3.LUT R31, R31, 0x1, RZ, 0x3c, !PT ;  /* 0x000000011f1f7812 */ /* 0x000fe200078e3cff */
[----:B------:R-:W-:Y:S01]  /*5130*/  IMAD.U32 R10, RZ, RZ, UR9 ;  /* 0x00000009ff0a7e24 */ /* 0x000fe2000f8e00ff */
[----:B------:R-:W-:Y:S01]  /*5140*/  @!UP1 UIADD3 UR9, UPT, UPT, UR7, 0x188, URZ ;  /* 0x0000018807099890 */ /* 0x000fe2000fffe0ff */
[----:B------:R-:W-:Y:S02]  /*5150*/  LOP3.LUT R29, R29, R0, RZ, 0x3c, !PT ;  /* 0x000000001d1d7212 */ /* 0x000fe400078e3cff */
[----:B------:R-:W-:Y:S02]  /*5160*/  SEL R30, R30, RZ, P0 ;  /* 0x000000ff1e1e7207 */ /* 0x000fe40000000000 */
[----:B------:R-:W-:Y:S01]  /*5170*/  IMAD.U32 R11, RZ, RZ, UR8 ;  /* 0x00000008ff0b7e24 */ /* 0x000fe2000f8e00ff */
[----:B------:R-:W-:Y:S01]  /*5180*/  @!P4 R2UR UR14, R10 ;  /* 0x000000000a0ec2ca */ /* 0x000fe200000e0000 */
[----:B------:R-:W-:Y:S01]  /*5190*/  @!UP1 UIADD3 UR8, UPT, UPT, UR7, 0x2400, URZ ;  /* 0x0000240007089890 */ /* 0x000fe2000fffe0ff */
[----:B------:R-:W-:Y:S02]  /*51a0*/  VOTEU.ALL UP1, P4 ;  /* 0x0000000000ff7886 */ /* 0x000fe40002020000 */
[----:B------:R-:W-:Y:S11]  /*51b0*/  @!P4 R2UR UR15, R11 ;  /* 0x000000000b0fc2ca */ /* 0x000ff600000e0000 */
[----:B------:R-:W-:Y:S02]  /*51c0*/  @!UPT UIADD3 URZ, UPT, UPT, URZ, URZ, URZ ;  /* 0x000000fffffff290 */ /* 0x000fe4000fffe0ff */
[----:B------:R2:W-:Y:S01]  /*51d0*/  @!UP1 UTMALDG.3D [UR8], [UR14], desc[UR20] ;  /* 0x000014080e0095b4 */ /* 0x0005e20008011000 */
[----:B------:R2:W-:Y:S01]  /*51e0*/  @!P4 SYNCS.ARRIVE.TRANS64.RED.A0TR RZ, [UR7+0x188], R23 ;  /* 0x00018817ffffc9a7 */ /* 0x0005e20008300407 */
[----:B------:R-:W-:Y:S01]  /*51f0*/  UPLOP3.LUT UP1, UPT, UPT, UPT, UPT, 0x80, 0x8 ;  /* 0x000000000008789c */ /* 0x000fe20003f2f070 */
[----:B------:R-:W-:Y:S01]  /*5200*/  SYNCS.ARRIVE.TRANS64.RED.A1T0 RZ, [UR13], RZ ;  /* 0x000000ffffff79a7 */ /* 0x000fe2000810040d */
[----:B------:R-:W-:Y:S09]  /*5210*/  @P3 BRA `(.L_x_97) ;  /* 0xfffffff400503947 */ /* 0x000ff2000383ffff */
[----:B------:R-:W-:-:S04]  /*5220*/  SHF.L.U32 R3, R31, 0x1f, RZ ;  /* 0x0000001f1f037819 */ /* 0x000fc800000006ff */
[----:B------:R-:W1:Y:S02]  /*5230*/  SYNCS.PHASECHK.TRANS64.TRYWAIT P0, [UR7+0x190], R3 ;  /* 0x00019003ff0075a7 */ /* 0x000e640008001107 */
[----:B-1----:R-:W-:Y:S05]  /*5240*/  @!P0 BRA `(.L_x_98) ;  /* 0x0000004800e88947 */ /* 0x002fea0003800000 */
.L_x_201:
[----:B-1----:R-:W-:-:S07]  /*5250*/  MOV R0, UR7 ;  /* 0x0000000700007c02 */ /* 0x002fce0008000f00 */
.L_x_99:
[----:B-1----:R-:W-:-:S04]  /*5260*/  SHF.L.U32 R3, R31, 0x1f, RZ ;  /* 0x0000001f1f037819 */ /* 0x002fc800000006ff */
[----:B------:R1:W3:Y:S03]  /*5270*/  SYNCS.PHASECHK.TRANS64.TRYWAIT P0, [R0+URZ+0x198], R3 ;  /* 0x00019803000075a7 */ /* 0x0002e600080011ff */
[----:B---3--:R-:W-:Y:S05]  /*5280*/  @!P0 NANOSLEEP.SYNCS 0x989680 ;  /* 0x009896800000895d */ /* 0x008fea0003900000 */
[----:B------:R-:W3:Y:S02]  /*5290*/  @!P0 SYNCS.PHASECHK.TRANS64 P0, [R0+URZ+0x198], R3 ;  /* 0x00019803000085a7 */ /* 0x000ee400080010ff */
[----:B--23--:R-:W-:Y:S05]  /*52a0*/  @P0 EXIT ;  /* 0x000000000000094d */ /* 0x00cfea0003800000 */
[----:B------:R-:W-:Y:S05]  /*52b0*/  BRA `(.L_x_99) ;  /* 0xfffffffc00e87947 */ /* 0x000fea000383ffff */
.L_x_88:
[----:B------:R-:W-:-:S06]  /*52c0*/  UISETP.GE.AND UP1, UPT, UR8, 0x4, UPT ;  /* 0x000000040800788c */ /* 0x000fcc000bf26270 */
[----:B------:R-:W-:-:S13]  /*52d0*/  PLOP3.LUT P0, PT, PT, PT, UP1, 0x80, 0x8 ;  /* 0x000000000008781c */ /* 0x000fda0003f0f018 */
[----:B------:R-:W-:Y:S05]  /*52e0*/  @!P0 EXIT ;  /* 0x000000000000894d */ /* 0x000fea0003800000 */
[----:B------:R-:W-:Y:S01]  /*52f0*/  BAR.SYNC.DEFER_BLOCKING 0x6, 0xa0 ;  /* 0x0182800000007b1d */ /* 0x000fe20000010000 */
[C---:B------:R-:W-:Y:S01]  /*5300*/  IMAD.SHL.U32 R3, R189.reuse, 0x40, RZ ;  /* 0x00000040bd037824 */ /* 0x040fe200078e00ff */
[C---:B------:R-:W-:Y:S01]  /*5310*/  LOP3.LUT R193, R189.reuse, 0x60, RZ, 0xc0, !PT ;  /* 0x00000060bdc17812 */ /* 0x040fe200078ec0ff */
[C---:B------:R-:W-:Y:S01]  /*5320*/  IMAD.SHL.U32 R172, R189.reuse, 0x8, RZ ;  /* 0x00000008bdac7824 */ /* 0x040fe200078e00ff */
[C---:B------:R-:W-:Y:S01]  /*5330*/  LOP3.LUT R191, R189.reuse, 0x2, RZ, 0xc0, !PT ;  /* 0x00000002bdbf7812 */ /* 0x040fe200078ec0ff */
[----:B------:R-:W-:Y:S01]  /*5340*/  IMAD.U32 R79, R189, 0x10000, RZ ;  /* 0x00010000bd4f7824 */ /* 0x000fe200078e00ff */
[----:B------:R-:W-:Y:S02]  /*5350*/  UMOV UR49, 0x400 ;  /* 0x0000040000317882 */ /* 0x000fe40000000000 */
[----:B------:R-:W1:Y:S01]  /*5360*/  LDC R177, c[0x0][0x370] ;  /* 0x0000dc00ffb17b82 */ /* 0x000e620000000800 */
[----:B------:R-:W-:Y:S01]  /*5370*/  ULEA UR49, UR37, UR49, 0x18 ;  /* 0x0000003125317291 */ /* 0x000fe2000f8ec0ff */
[----:B------:R-:W-:Y:S01]  /*5380*/  LOP3.LUT R5, R3, 0x180, RZ, 0xc0, !PT ;  /* 0x0000018003057812 */ /* 0x000fe200078ec0ff */
[----:B------:R-:W-:Y:S01]  /*5390*/  HFMA2 R195, -RZ, RZ, 0, 0 ;  /* 0x00000000ffc37431 */ /* 0x000fe200000001ff */
[----:B------:R-:W-:Y:S01]  /*53a0*/  LOP3.LUT R79, R79, 0x600000, RZ, 0xc0, !PT ;  /* 0x006000004f4f7812 */ /* 0x000fe200078ec0ff */
[----:B------:R-:W-:Y:S01]  /*53b0*/  UIADD3 UR4, UPT, UPT, UR49, 0x4400, URZ ;  /* 0x0000440031047890 */ /* 0x000fe2000fffe0ff */
[----:B------:R-:W-:Y:S01]  /*53c0*/  LOP3.LUT R172, R5, 0x30, R172, 0xf8, !PT ;  /* 0x0000003005ac7812 */ /* 0x000fe200078ef8ac */
[----:B------:R-:W-:Y:S01]  /*53d0*/  IMAD.MOV.U32 R76, RZ, RZ, RZ ;  /* 0x000000ffff4c7224 */ /* 0x000fe200078e00ff */
[----:B------:R-:W2:Y:S01]  /*53e0*/  LDC R74, c[0x0][0xb0c] ;  /* 0x0002c300ff4a7b82 */ /* 0x000ea20000000800 */
[----:B------:R-:W-:-:S02]  /*53f0*/  LOP3.LUT R189, R189, 0x4, RZ, 0xc0, !PT ;  /* 0x00000004bdbd7812 */ /* 0x000fc400078ec0ff */
[----:B------:R-:W-:Y:S02]  /*5400*/  CS2R R182, SRZ ;  /* 0x0000000000b67805 */ /* 0x000fe4000001ff00 */
[----:B------:R-:W-:Y:S02]  /*5410*/  LOP3.LUT R172, R172, 0x1e40, R3, 0xf8, !PT ;  /* 0x00001e40acac7812 */ /* 0x000fe400078ef803 */
[----:B------:R-:W-:Y:S02]  /*5420*/  CS2R R180, SRZ ;  /* 0x0000000000b47805 */ /* 0x000fe4000001ff00 */
[----:B------:R-:W-:Y:S01]  /*5430*/  IADD3 R188, PT, PT, -R189, 0x2, RZ ;  /* 0x00000002bdbc7810 */ /* 0x000fe20007ffe1ff */
[----:B------:R-:W-:Y:S01]  /*5440*/  IMAD.MOV R176, RZ, RZ, -R191 ;  /* 0x000000ffffb07224 */ /* 0x000fe200078e0abf */
[----:B------:R-:W-:Y:S01]  /*5450*/  MOV R192, UR4 ;  /* 0x0000000400c07c02 */ /* 0x000fe20008000f00 */
[----:B------:R-:W4:Y:S01]  /*5460*/  LDC R174, c[0x0][0xb20] ;  /* 0x0002c800ffae7b82 */ /* 0x000f220000000800 */
[----:B------:R-:W3:Y:S01]  /*5470*/  LDS R0, [UR49+0x260] ;  /* 0x00026031ff007984 */ /* 0x000ee20008000800 */
[----:B------:R-:W-:Y:S01]  /*5480*/  VIADD R190, R172, UR49 ;  /* 0x00000031acbe7c36 */ /* 0x000fe20008000000 */
[----:B------:R-:W1:Y:S01]  /*5490*/  LDCU.64 UR52, c[0x0][0x348] ;  /* 0x00006900ff3477ac */ /* 0x000e620008000a00 */
[----:B------:R-:W-:-:S02]  /*54a0*/  IMAD.MOV R175, RZ, RZ, -R189 ;  /* 0x000000ffffaf7224 */ /* 0x000fc400078e0abd */
[----:B------:R-:W-:Y:S01]  /*54b0*/  VIADD R190, R190, 0x400 ;  /* 0x00000400bebe7836 */ /* 0x000fe20000000000 */
[----:B------:R-:W1:Y:S01]  /*54c0*/  LDCU.64 UR38, c[0x0][0x888] ;  /* 0x00011100ff2677ac */ /* 0x000e620008000a00 */
[----:B------:R-:W1:Y:S01]  /*54d0*/  LDC R73, c[0x0][0xb30] ;  /* 0x0002cc00ff497b82 */ /* 0x000e620000000800 */
[----:B------:R-:W1:Y:S01]  /*54e0*/  LDCU.64 UR44, c[0x0][0x890] ;  /* 0x00011200ff2c77ac */ /* 0x000e620008000a00 */
[----:B------:R-:W-:-:S06]  /*54f0*/  UIADD3 UR48, UPT, UPT, UR49, 0x400, URZ ;  /* 0x0000040031307890 */ /* 0x000fcc000fffe0ff */
[----:B------:R-:W1:Y:S08]  /*5500*/  LDC.64 R168, c[0x0][0xb10] ;  /* 0x0002c400ffa87b82 */ /* 0x000e700000000a00 */
[----:B------:R-:W1:Y:S08]  /*5510*/  LDC.64 R70, c[0x0][0xb18] ;  /* 0x0002c600ff467b82 */ /* 0x000e700000000a00 */
[----:B------:R-:W1:Y:S08]  /*5520*/  LDC.64 R68, c[0x0][0xb28] ;  /* 0x0002ca00ff447b82 */ /* 0x000e700000000a00 */
[----:B------:R-:W1:Y:S01]  /*5530*/  LDC.64 R166, c[0x0][0x8b0] ;  /* 0x00022c00ffa67b82 */ /* 0x000e620000000a00 */
[----:B---3--:R-:W-:-:S07]  /*5540*/  IMAD.IADD R79, R0, 0x1, R79 ;  /* 0x00000001004f7824 */ /* 0x008fce00078e024f */
[----:B------:R-:W3:Y:S08]  /*5550*/  LDC.64 R164, c[0x0][0x8a8] ;  /* 0x00022a00ffa47b82 */ /* 0x000ef00000000a00 */
[----:B--2-4-:R-:W1:Y:S02]  /*5560*/  LDC R178, c[0x0][0x374] ;  /* 0x0000dd00ffb27b82 */ /* 0x014e640000000800 */
.L_x_126:
[C---:B------:R-:W-:Y:S02]  /*5570*/  LEA R0, R195.reuse, UR49, 0x3 ;  /* 0x00000031c3007c11 */ /* 0x040fe4000f8e18ff */
[----:B------:R-:W-:Y:S02]  /*5580*/  SHF.L.U32 R3, R182, 0x1f, RZ ;  /* 0x0000001fb6037819 */ /* 0x000fe400000006ff */
[----:B------:R-:W-:Y:S02]  /*5590*/  LEA R16, R195, UR49, 0x4 ;  /* 0x00000031c3107c11 */ /* 0x000fe4000f8e20ff */
[----:B------:R-:W2:Y:S02]  /*55a0*/  SYNCS.PHASECHK.TRANS64.TRYWAIT P0, [R0+URZ+0x1b0], R3 ;  /* 0x0001b003000075a7 */ /* 0x000ea400080011ff */
[----:B-12---:R-:W-:Y:S05]  /*55b0*/  @!P0 BRA `(.L_x_100) ;  /* 0x0000004800248947 */ /* 0x006fea0003800000 */
.L_x_202:
[----:B------:R-:W4:Y:S01]  /*55c0*/  LDC.64 R12, c[0x0][0xb10] ;  /* 0x0002c400ff0c7b82 */ /* 0x000f220000000a00 */
[----:B------:R-:W3:Y:S01]  /*55d0*/  LDS.128 R16, [R16+0x240] ;  /* 0x0002400010107984 */ /* 0x000ee20000000c00 */
[----:B-1----:R-:W-:Y:S01]  /*55e0*/  ISETP.NE.AND P1, PT, R73, 0x1, PT ;  /* 0x000000014900780c */ /* 0x002fe20003f25270 */
[----:B--2---:R-:W-:Y:S01]  /*55f0*/  VIADD R0, R0, 0x1c0 ;  /* 0x000001c000007836 */ /* 0x004fe20000000000 */
[----:B------:R-:W-:Y:S04]  /*5600*/  ISETP.GE.AND P0, PT, R72, 0x1, PT ;  /* 0x000000014800780c */ /* 0x000fe80003f06270 */
[----:B------:R-:W1:Y:S01]  /*5610*/  LDC.64 R10, c[0x0][0xb18] ;  /* 0x0002c600ff0a7b82 */ /* 0x000e620000000a00 */
[----:B------:R-:W-:Y:S01]  /*5620*/  PRMT R0, RZ, 0x654, R0 ;  /* 0x00000654ff007816 */ /* 0x000fe20000000000 */
[----:B------:R-:W-:Y:S01]  /*5630*/  @!PT LDS RZ, [RZ] ;  /* 0x00000000fffff984 */ /* 0x000fe20000000800 */
[----:B------:R-:W-:Y:S01]  /*5640*/  @!PT LDS RZ, [RZ] ;  /* 0x00000000fffff984 */ /* 0x000fe20000000800 */
[----:B------:R-:W-:Y:S01]  /*5650*/  @!PT LDS RZ, [RZ] ;  /* 0x00000000fffff984 */ /* 0x000fe20000000800 */
[----:B------:R-:W-:Y:S01]  /*5660*/  @!PT LDS RZ, [RZ] ;  /* 0x00000000fffff984 */ /* 0x000fe20000000800 */
[----:B------:R2:W-:Y:S06]  /*5670*/  MEMBAR.ALL.CTA ;  /* 0x0000000000007992 */ /* 0x0005ec0000008000 */
[----:B--2---:R-:W2:Y:S01]  /*5680*/  FENCE.VIEW.ASYNC.S ;  /* 0x00000000000073c6 */ /* 0x004ea20000000000 */
[----:B------:R-:W1:Y:S08]  /*5690*/  @!P1 LDC R14, c[0x0][0xb20] ;  /* 0x0002c800ff0e9b82 */ /* 0x000e700000000800 */
[----:B------:R-:W1:Y:S01]  /*56a0*/  @!P1 LDC R9, c[0x0][0xb0c] ;  /* 0x0002c300ff099b82 */ /* 0x000e620000000800 */
[----:B--2---:R2:W-:Y:S01]  /*56b0*/  SYNCS.ARRIVE.TRANS64.RED.A1T0 RZ, [R0+URZ], RZ ;  /* 0x000000ff00ff79a7 */ /* 0x0045e200081004ff */
[----:B---3--:R-:W-:Y:S04]  /*56c0*/  LOP3.LUT P4, RZ, R18, 0x1, RZ, 0xc0, !PT ;  /* 0x0000000112ff7812 */ /* 0x008fe8000788c0ff */
[----:B------:R-:W-:Y:S09]  /*56d0*/  P2R R194, PR, RZ, 0x10 ;  /* 0x00000010ffc27803 */ /* 0x000ff20000000000 */
[----:B------:R-:W-:Y:S02]  /*56e0*/  @P4 MOV R77, R16 ;  /* 0x00000010004d4202 */ /* 0x000fe40000000f00 */
[----:B------:R-:W-:Y:S01]  /*56f0*/  @P4 LOP3.LUT R75, R17, 0xffff, RZ, 0xc0, !PT ;  /* 0x0000ffff114b4812 */ /* 0x000fe200078ec0ff */
[----:B--2-4-:R-:W-:Y:S06]  /*5700*/  @!P0 BRA `(.L_x_101) ;  /* 0x0000000000a48947 */ /* 0x014fec0003800000 */
[----:B------:R-:W-:Y:S01]  /*5710*/  IMAD.HI.U32 R23, R178, R71, RZ ;  /* 0x00000047b2177227 */ /* 0x000fe200078e00ff */
[----:B------:R-:W-:Y:S02]  /*5720*/  ISETP.NE.AND P0, PT, R70, 0x1, PT ;  /* 0x000000014600780c */ /* 0x000fe40003f05270 */
[----:B------:R-:W-:Y:S01]  /*5730*/  ISETP.NE.AND P2, PT, R72, 0x1, PT ;  /* 0x000000014800780c */ /* 0x000fe20003f45270 */
[----:B------:R-:W-:Y:S01]  /*5740*/  IMAD.HI.U32 R22, R177, R168, RZ ;  /* 0x000000a8b1167227 */ /* 0x000fe200078e00ff */
[----:B------:R-:W-:Y:S02]  /*5750*/  SHF.R.U32.HI R23, RZ, R174, R23 ;  /* 0x000000aeff177219 */ /* 0x000fe40000011617 */
[----:B------:R-:W-:Y:S01]  /*5760*/  ISETP.NE.AND P3, PT, R74, 0x1, PT ;  /* 0x000000014a00780c */ /* 0x000fe20003f65270 */
[----:B------:R-:W-:Y:S01]  /*5770*/  IMAD.HI.U32 R26, R77, R168, RZ ;  /* 0x000000a84d1a7227 */ /* 0x000fe200078e00ff */
[----:B------:R-:W-:Y:S02]  /*5780*/  SHF.R.U32.HI R22, RZ, R169, R22 ;  /* 0x000000a9ff167219 */ /* 0x000fe40000011616 */
[----:B------:R-:W-:Y:S01]  /*5790*/  SEL R3, R178, R23, !P0 ;  /* 0x00000017b2037207 */ /* 0x000fe20004000000 */
[----:B------:R-:W-:Y:S01]  /*57a0*/  IMAD.HI.U32 R23, R75, R71, RZ ;  /* 0x000000474b177227 */ /* 0x000fe200078e00ff */
[----:B------:R-:W-:Y:S02]  /*57b0*/  SEL R7, R177, R22, !P3 ;  /* 0x00000016b1077207 */ /* 0x000fe40005800000 */
[----:B------:R-:W-:Y:S01]  /*57c0*/  SHF.R.U32.HI R26, RZ, R169, R26 ;  /* 0x000000a9ff1a7219 */ /* 0x000fe2000001161a */
[-C--:B------:R-:W-:Y:S04]  /*57d0*/  IMAD.HI.U32 R22, R3, R68.reuse, RZ ;  /* 0x0000004403167227 */ /* 0x080fe800078e00ff */
[----:B------:R-:W-:Y:S01]  /*57e0*/  IMAD.HI.U32 R24, R7, R68, RZ ;  /* 0x0000004407187227 */ /* 0x000fe200078e00ff */
[-C--:B------:R-:W-:Y:S02]  /*57f0*/  @P2 SHF.R.U32.HI R3, RZ, R69.reuse, R22 ;  /* 0x00000045ff032219 */ /* 0x080fe40000011616 */
[----:B------:R-:W-:Y:S02]  /*5800*/  SHF.R.U32.HI R22, RZ, R174, R23 ;  /* 0x000000aeff167219 */ /* 0x000fe40000011617 */
[----:B------:R-:W-:Y:S01]  /*5810*/  @P2 SHF.R.U32.HI R7, RZ, R69, R24 ;  /* 0x00000045ff072219 */ /* 0x000fe20000011618 */
[C---:B------:R-:W-:Y:S01]  /*5820*/  IMAD R2, R72.reuse, R3, RZ ;  /* 0x0000000348027224 */ /* 0x040fe200078e02ff */
[----:B------:R-:W-:Y:S02]  /*5830*/  SEL R5, R75, R22, !P0 ;  /* 0x000000164b057207 */ /* 0x000fe40004000000 */
[----:B------:R-:W-:Y:S01]  /*5840*/  SEL R3, R77, R26, !P3 ;  /* 0x0000001a4d037207 */ /* 0x000fe20005800000 */
[----:B------:R-:W-:Y:S01]  /*5850*/  IMAD R4, R72, R7, RZ ;  /* 0x0000000748047224 */ /* 0x000fe200078e02ff */
[C---:B------:R-:W-:Y:S01]  /*5860*/  ISETP.GE.AND P0, PT, R5.reuse, R2, PT ;  /* 0x000000020500720c */ /* 0x040fe20003f06270 */
[----:B------:R-:W-:Y:S03]  /*5870*/  IMAD.HI.U32 R6, R5, R68, RZ ;  /* 0x0000004405067227 */ /* 0x000fe600078e00ff */
[----:B------:R-:W-:Y:S01]  /*5880*/  ISETP.GE.OR P0, PT, R3, R4, P0 ;  /* 0x000000040300720c */ /* 0x000fe20000706670 */
[----:B------:R-:W-:Y:S01]  /*5890*/  IMAD.MOV R4, RZ, RZ, -R3 ;  /* 0x000000ffff047224 */ /* 0x000fe200078e0a03 */
[-C--:B------:R-:W-:Y:S03]  /*58a0*/  SHF.R.U32.HI R6, RZ, R69.reuse, R6 ;  /* 0x00000045ff067219 */ /* 0x080fe60000011606 */
[----:B------:R-:W-:Y:S01]  /*58b0*/  IMAD R77, R74, R4, R77 ;  /* 0x000000044a4d7224 */ /* 0x000fe200078e024d */
[----:B------:R-:W-:Y:S05]  /*58c0*/  SEL R15, R5, R6, !P2 ;  /* 0x00000006050f7207 */ /* 0x000fea0005000000 */
[----:B------:R-:W-:Y:S02]  /*58d0*/  IMAD.MOV R6, RZ, RZ, -R15 ;  /* 0x000000ffff067224 */ /* 0x000fe400078e0a0f */
[C---:B------:R-:W-:Y:S04]  /*58e0*/  @!P0 IMAD.HI.U32 R2, R3.reuse, R68, RZ ;  /* 0x0000004403028227 */ /* 0x040fe800078e00ff */
[----:B------:R-:W-:Y:S01]  /*58f0*/  IMAD R6, R72, R6, R5 ;  /* 0x0000000648067224 */ /* 0x000fe200078e0205 */
[----:B------:R-:W-:Y:S04]  /*5900*/  @!P0 SHF.R.U32.HI R2, RZ, R69, R2 ;  /* 0x00000045ff028219 */ /* 0x000fe80000011602 */
[----:B------:R-:W-:Y:S02]  /*5910*/  @!P0 SEL R0, R3, R2, !P2 ;  /* 0x0000000203008207 */ /* 0x000fe40005000000 */
[----:B------:R-:W-:Y:S02]  /*5920*/  IADD3 R2, PT, PT, -R5, RZ, RZ ;  /* 0x000000ff05027210 */ /* 0x000fe40007ffe1ff */
[----:B------:R-:W-:Y:S01]  /*5930*/  @!P0 IADD3 R8, PT, PT, R15, -R0, RZ ;  /* 0x800000000f088210 */ /* 0x000fe20007ffe0ff */
[----:B------:R-:W-:Y:S02]  /*5940*/  @!P0 IMAD R0, R7, R6, R0 ;  /* 0x0000000607008224 */ /* 0x000fe400078e0200 */
[----:B------:R-:W-:Y:S02]  /*5950*/  IMAD R75, R70, R2, R75 ;  /* 0x00000002464b7224 */ /* 0x000fe400078e024b */
[----:B------:R-:W-:Y:S02]  /*5960*/  @!P0 IMAD R5, R8, R72, R3 ;  /* 0x0000004808058224 */ /* 0x000fe400078e0203 */
[----:B------:R-:W-:Y:S04]  /*5970*/  @!P0 IMAD.MOV.U32 R3, RZ, RZ, R0 ;  /* 0x000000ffff038224 */ /* 0x000fe800078e0000 */
[----:B------:R-:W-:Y:S02]  /*5980*/  IMAD R77, R3, R74, R77 ;  /* 0x0000004a034d7224 */ /* 0x000fe400078e024d */
[----:B------:R-:W-:Y:S07]  /*5990*/  IMAD R75, R5, R70, R75 ;  /* 0x00000046054b7224 */ /* 0x000fee00078e024b */
.L_x_101:
[----:B-1----:R-:W-:Y:S01]  /*59a0*/  @!P1 ISETP.NE.AND P0, PT, R10, 0x1, PT ;  /* 0x000000010a00980c */ /* 0x002fe20003f05270 */
[----:B------:R-:W-:Y:S01]  /*59b0*/  @!P1 IMAD.HI.U32 R0, R77, R12, RZ ;  /* 0x0000000c4d009227 */ /* 0x000fe200078e00ff */
[----:B------:R-:W-:Y:S01]  /*59c0*/  @!P1 ISETP.NE.AND P2, PT, R9, 0x1, PT ;  /* 0x000000010900980c */ /* 0x000fe20003f45270 */
[----:B------:R-:W-:Y:S01]  /*59d0*/  ULOP3.LUT UP0, URZ, UR48, 0x1b0, URZ, 0xc0, !UPT ;  /* 0x000001b030ff7892 */ /* 0x000fe2000f80c0ff */
[----:B------:R-:W-:Y:S01]  /*59e0*/  R2UR UR42, R21 ;  /* 0x00000000152a72ca */ /* 0x000fe200000e0000 */
[----:B------:R-:W-:Y:S01]  /*59f0*/  @!P1 IMAD.HI.U32 R3, R75, R11, RZ ;  /* 0x0000000b4b039227 */ /* 0x000fe200078e00ff */
[----:B------:R-:W-:Y:S02]  /*5a00*/  @!P1 SHF.R.U32.HI R0, RZ, R13, R0 ;  /* 0x0000000dff009219 */ /* 0x000fe40000011600 */
[----:B------:R-:W-:Y:S01]  /*5a10*/  R2UR UR41, R20 ;  /* 0x00000000142972ca */ /* 0x000fe200000e0000 */
[----:B------:R-:W-:Y:S01]  /*5a20*/  VIADD R195, R195, 0x1 ;  /* 0x00000001c3c37836 */ /* 0x000fe20000000000 */
[----:B------:R-:W-:Y:S02]  /*5a30*/  @!P1 SHF.R.U32.HI R2, RZ, R14, R3 ;  /* 0x0000000eff029219 */ /* 0x000fe40000011603 */
[----:B------:R-:W-:Y:S02]  /*5a40*/  @!P1 SEL R3, R77, R0, !P2 ;  /* 0x000000004d039207 */ /* 0x000fe40005000000 */
[----:B------:R-:W-:Y:S02]  /*5a50*/  @!P1 SEL R2, R75, R2, !P0 ;  /* 0x000000024b029207 */ /* 0x000fe40004000000 */
[----:B------:R-:W-:Y:S01]  /*5a60*/  @P4 SHF.R.U32.HI R179, RZ, 0x10, R17 ;  /* 0x00000010ffb34819 */ /* 0x000fe20000011611 */
[----:B------:R-:W-:Y:S02]  /*5a70*/  USHF.L.U32 UR42, UR42, 0x7, URZ ;  /* 0x000000072a2a7899 */ /* 0x000fe400080006ff */
[----:B------:R-:W-:Y:S02]  /*5a80*/  @!P1 IMAD.IADD R0, R2, 0x1, -R3 ;  /* 0x0000000102009824 */ /* 0x000fe400078e0a03 */
[----:B------:R-:W-:Y:S01]  /*5a90*/  @!P1 IMAD.IADD R2, R3, 0x1, -R2 ;  /* 0x0000000103029824 */ /* 0x000fe200078e0a02 */
[----:B------:R-:W-:Y:S01]  /*5aa0*/  USHF.L.U32 UR41, UR41, 0x7, URZ ;  /* 0x0000000729297899 */ /* 0x000fe200080006ff */
[----:B------:R-:W-:Y:S02]  /*5ab0*/  @!P1 IMAD R77, R0, R9, R77 ;  /* 0x00000009004d9224 */ /* 0x000fe400078e024d */
[----:B------:R-:W-:Y:S01]  /*5ac0*/  @!P1 IMAD R75, R2, R10, R75 ;  /* 0x0000000a024b9224 */ /* 0x000fe200078e024b */
[----:B------:R-:W-:Y:S08]  /*5ad0*/  BRA.U !UP0, `(.L_x_102) ;  /* 0x0000000108407547 */ /* 0x000ff0000b800000 */
[----:B------:R-:W1:Y:S01]  /*5ae0*/  LDCU.64 UR8, c[0x4][0x80] ;  /* 0x01001000ff0877ac */ /* 0x000e620008000a00 */
[----:B------:R-:W-:Y:S01]  /*5af0*/  MOV R3, 0x0 ;  /* 0x0000000000037802 */ /* 0x000fe20000000f00 */
[----:B------:R-:W-:Y:S02]  /*5b00*/  HFMA2 R12, -RZ, RZ, 0, 5.9604644775390625e-08 ;  /* 0x00000001ff0c7431 */ /* 0x000fe400000001ff */
[----:B------:R-:W-:Y:S02]  /*5b10*/  IMAD.MOV.U32 R8, RZ, RZ, 0x70 ;  /* 0x00000070ff087424 */ /* 0x000fe400078e00ff */
[----:B------:R-:W-:Y:S01]  /*5b20*/  IMAD.MOV.U32 R13, RZ, RZ, RZ ;  /* 0x000000ffff0d7224 */ /* 0x000fe200078e00ff */
[----:B------:R-:W2:Y:S01]  /*5b30*/  LDCU.64 UR6, c[0x4][0x88] ;  /* 0x01001100ff0677ac */ /* 0x000ea20008000a00 */
[----:B------:R-:W3:Y:S01]  /*5b40*/  LDC.64 R2, c[0x4][R3] ;  /* 0x0100000003027b82 */ /* 0x000ee20000000a00 */
[----:B------:R-:W4:Y:S01]  /*5b50*/  LDCU.64 UR4, c[0x4][0x8] ;  /* 0x01000100ff0477ac */ /* 0x000f220008000a00 */
[----:B-1----:R-:W-:Y:S01]  /*5b60*/  MOV R5, UR9 ;  /* 0x0000000900057c02 */ /* 0x002fe20008000f00 */
[----:B------:R-:W-:Y:S01]  /*5b70*/  IMAD.U32 R4, RZ, RZ, UR8 ;  /* 0x00000008ff047e24 */ /* 0x000fe2000f8e00ff */
[----:B--2---:R-:W-:Y:S01]  /*5b80*/  MOV R7, UR7 ;  /* 0x0000000700077c02 */ /* 0x004fe20008000f00 */
[----:B------:R-:W-:Y:S01]  /*5b90*/  IMAD.U32 R6, RZ, RZ, UR6 ;  /* 0x00000006ff067e24 */ /* 0x000fe2000f8e00ff */
[----:B----4-:R-:W-:Y:S01]  /*5ba0*/  MOV R11, UR5 ;  /* 0x00000005000b7c02 */ /* 0x010fe20008000f00 */
[----:B------:R-:W-:Y:S02]  /*5bb0*/  IMAD.U32 R10, RZ, RZ, UR4 ;  /* 0x00000004ff0a7e24 */ /* 0x000fe4000f8e00ff */
[----:B------:R-:W-:Y:S07]  /*5bc0*/  LEPC R20, `(.L_x_102) ;  /* 0x000000001014794e */ /* 0x000fee0000000000 */
[----:B---3-5:R-:W-:Y:S05]  /*5bd0*/  CALL.ABS.NOINC R2 ;  /* 0x0000000002007343 */ /* 0x028fea0003c00000 */
.L_x_102:
[----:B------:R-:W-:Y:S01]  /*5be0*/  LOP3.LUT P0, RZ, R192, 0x1b0, RZ, 0xc0, !PT ;  /* 0x000001b0c0ff7812 */ /* 0x000fe2000780c0ff */
[----:B------:R-:W-:Y:S11]  /*5bf0*/  BSSY.RECONVERGENT B6, `(.L_x_103) ;  /* 0x0000013000067945 */ /* 0x000ff60003800200 */
[----:B------:R-:W-:Y:S01]  /*5c00*/  @!UPT UIADD3 URZ, UPT, UPT, URZ, URZ, URZ ;  /* 0x000000fffffff290 */ /* 0x000fe2000fffe0ff */
[----:B------:R-:W-:Y:S05]  /*5c10*/  @!P0 BRA `(.L_x_104) ;  /* 0x0000000000408947 */ /* 0x000fea0003800000 */
        /* <DEDUP_REMOVED lines=16> */
.L_x_104:
[----:B------:R-:W-:Y:S05]  /*5d20*/  BSYNC.RECONVERGENT B6 ;  /* 0x0000000000067941 */ /* 0x000fea0003800200 */
.L_x_103:
[----:B------:R-:W-:Y:S01]  /*5d30*/  ISETP.NE.U32.AND P4, PT, R166, RZ, PT ;  /* 0x000000ffa600720c */ /* 0x000fe20003f85070 */
[----:B------:R-:W-:Y:S01]  /*5d40*/  UISETP.NE.AND UP2, UPT, UR50, URZ, UPT ;  /* 0x000000ff3200728c */ /* 0x000fe2000bf45270 */
[----:B------:R-:W-:Y:S01]  /*5d50*/  ISETP.NE.U32.AND P2, PT, RZ, UR38, PT ;  /* 0x00000026ff007c0c */ /* 0x000fe2000bf45070 */
[----:B------:R-:W-:Y:S01]  /*5d60*/  UISETP.NE.U32.AND UP1, UPT, UR44, URZ, UPT ;  /* 0x000000ff2c00728c */ /* 0x000fe2000bf25070 */
[----:B------:R-:W-:Y:S01]  /*5d70*/  ISETP.NE.AND.EX P4, PT, R167, RZ, PT, P4 ;  /* 0x000000ffa700720c */ /* 0x000fe20003f85340 */
[----:B------:R-:W-:Y:S01]  /*5d80*/  UPLOP3.LUT UP0, UPT, UPT, UPT, UPT, 0x40, 0x4 ;  /* 0x000000000004789c */ /* 0x000fe20003f0e870 */
[----:B------:R-:W-:Y:S01]  /*5d90*/  ISETP.NE.AND.EX P2, PT, RZ, UR39, PT, P2 ;  /* 0x00000027ff007c0c */ /* 0x000fe2000bf45320 */
[----:B------:R-:W-:Y:S01]  /*5da0*/  UISETP.NE.AND.EX UP1, UPT, UR45, URZ, UPT, UP1 ;  /* 0x000000ff2d00728c */ /* 0x000fe2000bf25310 */
[----:B------:R-:W-:Y:S04]  /*5db0*/  PLOP3.LUT P1, PT, PT, PT, UP2, 0x80, 0x8 ;  /* 0x000000000008781c */ /* 0x000fe80003f2f028 */
[----:B------:R-:W-:Y:S06]  /*5dc0*/  @UP2 UPLOP3.LUT UP0, UPT, UPT, UPT, UP1, 0x80, 0x8 ;  /* 0x000000000008289c */ /* 0x000fec0003f0f010 */
[----:B------:R-:W-:Y:S01]  /*5dd0*/  PLOP3.LUT P0, PT, PT, PT, UP0, 0x80, 0x8 ;  /* 0x000000000008781c */ /* 0x000fe20003f0f008 */
[----:B------:R-:W-:Y:S01]  /*5de0*/  @!UPT UIADD3 URZ, UPT, UPT, URZ, URZ, URZ ;  /* 0x000000fffffff290 */ /* 0x000fe2000fffe0ff */
[----:B------:R-:W-:Y:S11]  /*5df0*/  BRA.U !UP1, `(.L_x_105) ;  /* 0x0000000109387547 */ /* 0x000ff6000b800000 */
[----:B------:R-:W-:Y:S01]  /*5e00*/  UISETP.NE.U32.AND UP0, UPT, UR38, URZ, UPT ;  /* 0x000000ff2600728c */ /* 0x000fe2000bf05070 */
[----:B------:R-:W-:Y:S02]  /*5e10*/  HFMA2 R0, -RZ, RZ, 0, 5.9604644775390625e-08 ;  /* 0x00000001ff007431 */ /* 0x000fe400000001ff */
[----:B------:R-:W-:Y:S01]  /*5e20*/  IMAD.MOV.U32 R171, RZ, RZ, 0x1 ;  /* 0x00000001ffab7424 */ /* 0x000fe200078e00ff */
[----:B------:R-:W-:Y:S06]  /*5e30*/  UISETP.NE.AND.EX UP0, UPT, UR39, URZ, UPT, UP0 ;  /* 0x000000ff2700728c */ /* 0x000fec000bf05300 */
[----:B------:R-:W-:Y:S05]  /*5e40*/  PLOP3.LUT P3, PT, PT, PT, UP0, 0x80, 0x8 ;  /* 0x000000000008781c */ /* 0x000fea0003f6f008 */
[----:B------:R-:W1:Y:S01]  /*5e50*/  @UP0 LDCU.64 UR6, c[0x0][0x888] ;  /* 0x00011100ff0607ac */ /* 0x000e620008000a00 */
[----:B------:R-:W-:Y:S07]  /*5e60*/  @UP0 UIMAD UR4, UR36, UR44, URZ ;  /* 0x0000002c240402a4 */ /* 0x000fee000f8e02ff */
[----:B------:R-:W-:Y:S01]  /*5e70*/  @!P3 PRMT R171, R0, 0x7610, R171 ;  /* 0x0000761000abb816 */ /* 0x000fe200000000ab */
[----:B-1----:R-:W-:Y:S03]  /*5e80*/  @UP0 UIMAD.WIDE UR6, UR4, 0x4, UR6 ;  /* 0x00000004040608a5 */ /* 0x002fe6000f8e0206 */
[----:B------:R-:W1:Y:S03]  /*5e90*/  @!UP0 LDCU UR4, c[0x0][0x880] ;  /* 0x00011000ff0487ac */ /* 0x000e660008000800 */
[----:B------:R-:W-:Y:S01]  /*5ea0*/  IMAD.U32 R2, RZ, RZ, UR6 ;  /* 0x00000006ff027e24 */ /* 0x000fe2000f8e00ff */
[----:B------:R-:W-:Y:S05]  /*5eb0*/  MOV R3, UR7 ;  /* 0x0000000700037c02 */ /* 0x000fea0008000f00 */
[----:B-----5:R2:W5:Y:S02]  /*5ec0*/  @P3 LDG.E R81, desc[UR46][R2.64] ;  /* 0x0000002e02513981 */ /* 0x020564000c1e1900 */
[----:B-12---:R-:W-:Y:S02]  /*5ed0*/  @!P3 IMAD.U32 R81, RZ, RZ, UR4 ;  /* 0x00000004ff51be24 */ /* 0x006fe4000f8e00ff */
.L_x_105:
[----:B------:R-:W-:Y:S05]  /*5ee0*/  @!P4 BRA `(.L_x_106) ;  /* 0x000000000020c947 */ /* 0x000fea0003800000 */
[----:B------:R-:W-:Y:S04]  /*5ef0*/  ISETP.NE.U32.AND P3, PT, R164, RZ, PT ;  /* 0x000000ffa400720c */ /* 0x000fe80003f65070 */
[----:B------:R-:W-:Y:S11]  /*5f00*/  ISETP.NE.AND.EX P3, PT, R165, RZ, PT, P3 ;  /* 0x000000ffa500720c */ /* 0x000ff60003f65330 */
[----:B------:R-:W-:Y:S02]  /*5f10*/  @!UPT UIADD3 URZ, UPT, UPT, URZ, URZ, URZ ;  /* 0x000000fffffff290 */ /* 0x000fe4000fffe0ff */
[----:B------:R-:W1:Y:S01]  /*5f20*/  @P3 LDC.64 R2, c[0x0][0x8a8] ;  /* 0x00022a00ff023b82 */ /* 0x000e620000000a00 */
[----:B------:R-:W-:Y:S04]  /*5f30*/  @P3 IMAD R0, R166, UR36, RZ ;  /* 0x00000024a6003c24 */ /* 0x000fe8000f8e02ff */
[----:B-1----:R-:W-:Y:S05]  /*5f40*/  @P3 IMAD.WIDE R2, R0, 0x4, R2 ;  /* 0x0000000400023825 */ /* 0x002fea00078e0202 */
[----:B-----5:R1:W5:Y:S02]  /*5f50*/  @P3 LDG.E R78, desc[UR46][R2.64] ;  /* 0x0000002e024e3981 */ /* 0x020364000c1e1900 */
[----:B-1----:R-:W2:Y:S02]  /*5f60*/  @!P3 LDC R78, c[0x0][0x8a0] ;  /* 0x00022800ff4ebb82 */ /* 0x002ea40000000800 */
.L_x_106:
[----:B-----5:R-:W-:Y:S01]  /*5f70*/  FSETP.NEU.AND P4, PT, R81, RZ, PT ;  /* 0x000000ff5100720b */ /* 0x020fe20003f8d000 */
[----:B------:R-:W-:Y:S01]  /*5f80*/  BSSY B1, `(.L_x_107) ;  /* 0x0000047000017945 */ /* 0x000fe20003800000 */
[----:B------:R-:W-:Y:S01]  /*5f90*/  SEL R5, RZ, 0xffffffff, P2 ;  /* 0xffffffffff057807 */ /* 0x000fe20001000000 */
[----:B------:R-:W-:Y:S01]  /*5fa0*/  IMAD.MOV.U32 R208, RZ, RZ, 0x1 ;  /* 0x00000001ffd07424 */ /* 0x000fe200078e00ff */
[----:B------:R-:W-:Y:S01]  /*5fb0*/  LOP3.LUT P3, RZ, R171, 0xff, RZ, 0xc0, !PT ;  /* 0x000000ffabff7812 */ /* 0x000fe2000786c0ff */
[C---:B------:R-:W-:Y:S01]  /*5fc0*/  IMAD R80, R76.reuse, 0x80, R79 ;  /* 0x000000804c507824 */ /* 0x040fe200078e024f */
[----:B------:R-:W-:Y:S02]  /*5fd0*/  @P1 SEL R0, RZ, 0xffffffff, P4 ;  /* 0xffffffffff001807 */ /* 0x000fe40002000000 */
[----:B------:R-:W-:Y:S02]  /*5fe0*/  CS2R R162, SRZ ;  /* 0x0000000000a27805 */ /* 0x000fe4000001ff00 */
[----:B------:R-:W-:Y:S02]  /*5ff0*/  LEA R3, R181, UR49, 0x3 ;  /* 0x00000031b5037c11 */ /* 0x000fe4000f8e18ff */
[----:B------:R-:W-:Y:S02]  /*6000*/  CS2R R160, SRZ ;  /* 0x0000000000a07805 */ /* 0x000fe4000001ff00 */
[----:B------:R-:W-:Y:S02]  /*6010*/  @P0 SEL R0, R5, R0, !P3 ;  /* 0x0000000005000207 */ /* 0x000fe40005800000 */
[----:B------:R-:W-:Y:S02]  /*6020*/  CS2R R158, SRZ ;  /* 0x00000000009e7805 */ /* 0x000fe4000001ff00 */
[----:B------:R-:W-:Y:S02]  /*6030*/  LEA R207, R76, UR49, 0x3 ;  /* 0x000000314ccf7c11 */ /* 0x000fe4000f8e18ff */
[----:B------:R-:W-:Y:S02]  /*6040*/  CS2R R156, SRZ ;  /* 0x00000000009c7805 */ /* 0x000fe4000001ff00 */
[----:B------:R-:W-:Y:S02]  /*6050*/  @P1 LOP3.LUT R0, R0, 0x1, RZ, 0xc0, !PT ;  /* 0x0000000100001812 */ /* 0x000fe400078ec0ff */
[----:B------:R-:W-:Y:S02]  /*6060*/  CS2R R154, SRZ ;  /* 0x00000000009a7805 */ /* 0x000fe4000001ff00 */
[----:B------:R-:W-:Y:S02]  /*6070*/  SHF.L.U32 R2, R183, 0x1f, RZ ;  /* 0x0000001fb7027819 */ /* 0x000fe400000006ff */
[----:B------:R-:W-:Y:S02]  /*6080*/  CS2R R152, SRZ ;  /* 0x0000000000987805 */ /* 0x000fe4000001ff00 */
[----:B------:R-:W-:Y:S02]  /*6090*/  ISETP.NE.U32.OR P6, PT, R0, 0x1, !P1 ;  /* 0x000000010000780c */ /* 0x000fe40004fc5470 */
[----:B------:R-:W-:Y:S02]  /*60a0*/  CS2R R150, SRZ ;  /* 0x0000000000967805 */ /* 0x000fe4000001ff00 */
[----:B------:R-:W-:Y:S02]  /*60b0*/  PLOP3.LUT P2, PT, PT, PT, UP1, 0x80, 0x8 ;  /* 0x000000000008781c */ /* 0x000fe40003f4f018 */
[----:B------:R-:W-:Y:S02]  /*60c0*/  CS2R R148, SRZ ;  /* 0x0000000000947805 */ /* 0x000fe4000001ff00 */
[----:B------:R-:W-:Y:S02]  /*60d0*/  SEL R0, RZ, 0xffffffff, P4 ;  /* 0xffffffffff007807 */ /* 0x000fe40002000000 */
[----:B------:R-:W-:Y:S03]  /*60e0*/  P2R R184, PR, RZ, 0x40 ;  /* 0x00000040ffb87803 */ /* 0x000fe60000000000 */
[----:B------:R-:W-:Y:S04]  /*60f0*/  @P6 SHF.L.U32 R4, R180, 0x1f, RZ ;  /* 0x0000001fb4046819 */ /* 0x000fe800000006ff */
[----:B------:R-:W-:Y:S01]  /*6100*/  @P2 SEL R0, R5, R0, !P3 ;  /* 0x0000000005002207 */ /* 0x000fe20005800000 */
[----:B------:R-:W1:Y:S03]  /*6110*/  @P6 SYNCS.PHASECHK.TRANS64.TRYWAIT P1, [R3+URZ+0x180], R4 ;  /* 0x00018004030065a7 */ /* 0x000e6600080211ff */
[----:B------:R-:W-:Y:S04]  /*6120*/  LOP3.LUT R0, R0, 0x1, RZ, 0xc0, !PT ;  /* 0x0000000100007812 */ /* 0x000fe800078ec0ff */
[----:B------:R-:W-:Y:S04]  /*6130*/  ISETP.NE.U32.AND P5, PT, R0, 0x1, PT ;  /* 0x000000010000780c */ /* 0x000fe80003fa5070 */
[----:B------:R-:W-:Y:S01]  /*6140*/  P2R R209, PR, RZ, 0x20 ;  /* 0x00000020ffd17803 */ /* 0x000fe20000000000 */
[----:B------:R3:W4:Y:S01]  /*6150*/  SYNCS.PHASECHK.TRANS64.TRYWAIT P0, [R207+URZ+0x1d0], R2 ;  /* 0x0001d002cf0075a7 */ /* 0x00072200080011ff */
[----:B-1----:R-:W-:Y:S01]  /*6160*/  @P6 SEL R208, RZ, 0x1, !P1 ;  /* 0x00000001ffd06807 */ /* 0x002fe20004800000 */
[----:B---3--:R-:W-:Y:S06]  /*6170*/  @!P6 BRA `(.L_x_108) ;  /* 0x00000000009ce947 */ /* 0x008fec0003800000 */
[----:B------:R-:W-:Y:S01]  /*6180*/  @P5 IMAD R6, R181, 0x2000, R190 ;  /* 0x00002000b5065824 */ /* 0x000fe200078e02be */
[----:B------:R-:W-:Y:S01]  /*6190*/  ISETP.NE.AND P1, PT, R208, RZ, PT ;  /* 0x000000ffd000720c */ /* 0x000fe20003f25270 */
[----:B------:R-:W-:Y:S01]  /*61a0*/  BSSY B0, `(.L_x_109) ;  /* 0x0000010000007945 */ /* 0x000fe20003800000 */
[----:B------:R-:W-:Y:S01]  /*61b0*/  CS2R R150, SRZ ;  /* 0x0000000000967805 */ /* 0x000fe2000001ff00 */
[--C-:B------:R-:W-:Y:S01]  /*61c0*/  @P5 IMAD R7, R191, -0x10, R6.reuse ;  /* 0xfffffff0bf075824 */ /* 0x100fe200078e0206 */
[----:B------:R-:W-:Y:S01]  /*61d0*/  CS2R R148, SRZ ;  /* 0x0000000000947805 */ /* 0x000fe2000001ff00 */
[----:B------:R-:W-:Y:S01]  /*61e0*/  @P5 IMAD R5, R189, -0x10, R6 ;  /* 0xfffffff0bd055824 */ /* 0x000fe200078e0206 */
[----:B------:R-:W-:Y:S01]  /*61f0*/  CS2R R158, SRZ ;  /* 0x00000000009e7805 */ /* 0x000fe2000001ff00 */
[----:B------:R-:W-:Y:S01]  /*6200*/  @P5 IMAD R4, R188, 0x10, R7 ;  /* 0x00000010bc045824 */ /* 0x000fe200078e0207 */
[----:B------:R-:W-:Y:S02]  /*6210*/  CS2R R156, SRZ ;  /* 0x00000000009c7805 */ /* 0x000fe4000001ff00 */
[----:B------:R-:W-:Y:S02]  /*6220*/  CS2R R154, SRZ ;  /* 0x00000000009a7805 */ /* 0x000fe4000001ff00 */
[----:B------:R-:W-:Y:S02]  /*6230*/  CS2R R152, SRZ ;  /* 0x0000000000987805 */ /* 0x000fe4000001ff00 */
[----:B------:R-:W-:Y:S02]  /*6240*/  CS2R R162, SRZ ;  /* 0x0000000000a27805 */ /* 0x000fe4000001ff00 */
[----:B------:R-:W-:Y:S01]  /*6250*/  CS2R R160, SRZ ;  /* 0x0000000000a07805 */ /* 0x000fe2000001ff00 */
[----:B------:R-:W-:Y:S06]  /*6260*/  @P1 BRA `(.L_x_110) ;  /* 0x00000000000c1947 */ /* 0x000fec0003800000 */
[----:B------:R-:W-:Y:S04]  /*6270*/  SHF.L.U32 R0, R180, 0x1f, RZ ;  /* 0x0000001fb4007819 */ /* 0x000fe800000006ff */
[----:B------:R-:W1:Y:S02]  /*6280*/  SYNCS.PHASECHK.TRANS64.TRYWAIT P1, [R3+URZ+0x180], R0 ;  /* 0x00018000030075a7 */ /* 0x000e6400080211ff */
[----:B-1----:R-:W-:Y:S05]  /*6290*/  @!P1 BRA `(.L_x_111) ;  /* 0x0000003c00009947 */ /* 0x002fea0003800000 */
.L_x_110:
[----:B------:R-:W-:Y:S05]  /*62a0*/  BSYNC B0 ;  /* 0x0000000000007941 */ /* 0x000fea0003800000 */
.L_x_109:
[----:B------:R-:W-:Y:S01]  /*62b0*/  ISETP.NE.AND P1, PT, R209, RZ, PT ;  /* 0x000000ffd100720c */ /* 0x000fe20003f25270 */
[----:B-1----:R-:W-:Y:S02]  /*62c0*/  VIADD R3, R3, 0x190 ;  /* 0x0000019003037836 */ /* 0x002fe40000000000 */
[----:B------:R-:W-:Y:S02]  /*62d0*/  IMAD.U32 R0, RZ, RZ, UR37 ;  /* 0x00000025ff007e24 */ /* 0x000fe4000f8e00ff */
[----:B------:R-:W-:Y:S03]  /*62e0*/  VIADD R181, R181, 0x1 ;  /* 0x00000001b5b57836 */ /* 0x000fe60000000000 */
[----:B------:R-:W-:Y:S05]  /*62f0*/  PRMT R0, R0, 0x654, R3 ;  /* 0x0000065400007816 */ /* 0x000fea0000000003 */
[----:B------:R1:W3:Y:S04]  /*6300*/  @P1 LDS.128 R148, [R6] ;  /* 0x0000000006941984 */ /* 0x0002e80000000c00 */
[----:B------:R1:W1:Y:S04]  /*6310*/  @P1 LDS.128 R156, [R5+0x20] ;  /* 0x00002000059c1984 */ /* 0x0002680000000c00 */
[----:B------:R1:W1:Y:S04]  /*6320*/  @P1 LDS.128 R152, [R7+0x10] ;  /* 0x0000100007981984 */ /* 0x0002680000000c00 */
[----:B------:R1:W1:Y:S01]  /*6330*/  @P1 LDS.128 R160, [R4+0x10] ;  /* 0x0000100004a01984 */ /* 0x0002620000000c00 */
[C---:B------:R-:W-:Y:S01]  /*6340*/  ISETP.NE.AND P1, PT, R181.reuse, 0x2, PT ;  /* 0x00000002b500780c */ /* 0x040fe20003f25270 */
[----:B------:R-:W-:Y:S01]  /*6350*/  @!PT LDS RZ, [RZ] ;  /* 0x00000000fffff984 */ /* 0x000fe20000000800 */
[----:B------:R-:W-:Y:S01]  /*6360*/  @!PT LDS RZ, [RZ] ;  /* 0x00000000fffff984 */ /* 0x000fe20000000800 */
[----:B------:R-:W-:Y:S01]  /*6370*/  @!PT LDS RZ, [RZ] ;  /* 0x00000000fffff984 */ /* 0x000fe20000000800 */
[----:B------:R-:W-:Y:S01]  /*6380*/  @!PT LDS RZ, [RZ] ;  /* 0x00000000fffff984 */ /* 0x000fe20000000800 */
[----:B------:R5:W-:Y:S06]  /*6390*/  MEMBAR.ALL.CTA ;  /* 0x0000000000007992 */ /* 0x000bec0000008000 */
[----:B-----5:R-:W5:Y:S01]  /*63a0*/  FENCE.VIEW.ASYNC.S ;  /* 0x00000000000073c6 */ /* 0x020f620000000000 */
[----:B------:R-:W-:Y:S02]  /*63b0*/  SEL R3, RZ, 0x1, P1 ;  /* 0x00000001ff037807 */ /* 0x000fe40000800000 */
[----:B------:R-:W-:Y:S02]  /*63c0*/  SEL R181, R181, RZ, P1 ;  /* 0x000000ffb5b57207 */ /* 0x000fe40000800000 */
[----:B------:R-:W-:Y:S01]  /*63d0*/  LOP3.LUT R180, R180, R3, RZ, 0x3c, !PT ;  /* 0x00000003b4b47212 */ /* 0x000fe200078e3cff */
[----:B-----5:R1:W-:Y:S06]  /*63e0*/  SYNCS.ARRIVE.TRANS64.RED.A1T0 RZ, [R0+URZ], RZ ;  /* 0x000000ff00ff79a7 */ /* 0x0203ec00081004ff */
.L_x_108:
[----:B------:R-:W-:Y:S05]  /*63f0*/  BSYNC B1 ;  /* 0x0000000000017941 */ /* 0x000fea0003800000 */
.L_x_107:
[----:B-1----:R-:W-:Y:S04]  /*6400*/  SHF.R.U32.HI R0, RZ, 0x15, R80 ;  /* 0x00000015ff007819 */ /* 0x002fe80000011650 */
[----:B------:R-:W-:Y:S01]  /*6410*/  LOP3.LUT P1, RZ, R0, 0x3, R173, 0x48, !PT ;  /* 0x0000000300ff7812 */ /* 0x000fe200078248ad */
[----:B------:R-:W-:Y:S01]  /*6420*/  @!UPT UIADD3 URZ, UPT, UPT, URZ, URZ, URZ ;  /* 0x000000fffffff290 */ /* 0x000fe2000fffe0ff */
[----:B----4-:R-:W-:Y:S11]  /*6430*/  @P0 BRA `(.L_x_112) ;  /* 0x0000000000080947 */ /* 0x010ff60003800000 */
[----:B------:R-:W1:Y:S02]  /*6440*/  SYNCS.PHASECHK.TRANS64.TRYWAIT P0, [R207+URZ+0x1d0], R2 ;  /* 0x0001d002cf0075a7 */ /* 0x000e6400080011ff */
[----:B-1----:R-:W-:Y:S05]  /*6450*/  @!P0 BRA `(.L_x_113) ;  /* 0x0000003800a48947 */ /* 0x002fea0003800000 */
.L_x_112:
[----:B------:R-:W-:Y:S04]  /*6460*/  BSSY.RECONVERGENT B6, `(.L_x_114) ;  /* 0x0000012000067945 */ /* 0x000fe80003800200 */
[----:B------:R-:W-:Y:S05]  /*6470*/  @!P1 BRA `(.L_x_115) ;  /* 0x0000000000409947 */ /* 0x000fea0003800000 */
[----:B------:R-:W4:Y:S01]  /*6480*/  LDCU.64 UR8, c[0x4][0x70] ;  /* 0x01000e00ff0877ac */ /* 0x000f220008000a00 */
[----:B------:R-:W-:Y:S01]  /*6490*/  MOV R3, 0x0 ;  /* 0x0000000000037802 */ /* 0x000fe20000000f00 */
[----:B------:R-:W-:Y:S02]  /*64a0*/  HFMA2 R12, -RZ, RZ, 0, 5.9604644775390625e-08 ;  /* 0x00000001ff0c7431 */ /* 0x000fe400000001ff */
[----:B------:R-:W-:Y:S02]  /*64b0*/  IMAD.MOV.U32 R8, RZ, RZ, 0x192 ;  /* 0x00000192ff087424 */ /* 0x000fe400078e00ff */
[----:B------:R-:W-:Y:S01]  /*64c0*/  IMAD.MOV.U32 R13, RZ, RZ, RZ ;  /* 0x000000ffff0d7224 */ /* 0x000fe200078e00ff */
[----:B------:R-:W5:Y:S01]  /*64d0*/  LDCU.64 UR6, c[0x4][0x78] ;  /* 0x01000f00ff0677ac */ /* 0x000f620008000a00 */
[----:B-1----:R-:W1:Y:S01]  /*64e0*/  LDC.64 R2, c[0x4][R3] ;  /* 0x0100000003027b82 */ /* 0x002e620000000a00 */
[----:B------:R-:W2:Y:S01]  /*64f0*/  LDCU.64 UR4, c[0x4][0x10] ;  /* 0x01000200ff0477ac */ /* 0x000ea20008000a00 */
[----:B----4-:R-:W-:Y:S01]  /*6500*/  MOV R5, UR9 ;  /* 0x0000000900057c02 */ /* 0x010fe20008000f00 */
[----:B------:R-:W-:Y:S01]  /*6510*/  IMAD.U32 R4, RZ, RZ, UR8 ;  /* 0x00000008ff047e24 */ /* 0x000fe2000f8e00ff */
[----:B-----5:R-:W-:Y:S01]  /*6520*/  MOV R7, UR7 ;  /* 0x0000000700077c02 */ /* 0x020fe20008000f00 */
[----:B------:R-:W-:Y:S01]  /*6530*/  IMAD.U32 R6, RZ, RZ, UR6 ;  /* 0x00000006ff067e24 */ /* 0x000fe2000f8e00ff */
[----:B--2---:R-:W-:Y:S01]  /*6540*/  MOV R11, UR5 ;  /* 0x00000005000b7c02 */ /* 0x004fe20008000f00 */
[----:B------:R-:W-:Y:S02]  /*6550*/  IMAD.U32 R10, RZ, RZ, UR4 ;  /* 0x00000004ff0a7e24 */ /* 0x000fe4000f8e00ff */
[----:B------:R-:W-:Y:S07]  /*6560*/  LEPC R20, `(.L_x_115) ;  /* 0x000000001014794e */ /* 0x000fee0000000000 */
[----:B-1-3--:R-:W-:Y:S05]  /*6570*/  CALL.ABS.NOINC R2 ;  /* 0x0000000002007343 */ /* 0x00afea0003c00000 */
.L_x_115:
[----:B------:R-:W-:Y:S05]  /*6580*/  BSYNC.RECONVERGENT B6 ;  /* 0x0000000000067941 */ /* 0x000fea0003800200 */
.L_x_114:
[-C--:B---3--:R-:W-:Y:S01]  /*6590*/  F2FP.F16.E4M3.UNPACK_B R83, R148.reuse ;  /* 0x00000094ff53723e */ /* 0x088fe200020006ff */
[----:B------:R-:W-:Y:S05]  /*65a0*/  WARPSYNC.ALL ;  /* 0x0000000000007948 */ /* 0x000fea0003800000 */
[----:B------:R-:W-:Y:S01]  /*65b0*/  R2UR UR4, R80 ;  /* 0x00000000500472ca */ /* 0x000fe200000e0000 */
[--C-:B------:R-:W-:Y:S01]  /*65c0*/  HADD2.F32 R82, -RZ, R83.reuse.H0_H0 ;  /* 0x20000053ff527230 */ /* 0x100fe20000004100 */
[----:B------:R-:W-:Y:S01]  /*65d0*/  F2FP.F16.E4M3.UNPACK_B R85, R148.H1 ;  /* 0x00000094ff55723e */ /* 0x000fe200030006ff */
[----:B------:R-:W-:Y:S01]  /*65e0*/  HADD2.F32 R83, -RZ, R83.H1_H1 ;  /* 0x30000053ff537230 */ /* 0x000fe20000004100 */
[-C--:B------:R-:W-:Y:S01]  /*65f0*/  F2FP.F16.E4M3.UNPACK_B R87, R149.reuse ;  /* 0x00000095ff57723e */ /* 0x080fe200020006ff */
[----:B------:R-:W-:Y:S01]  /*6600*/  BSSY.RECONVERGENT B0, `(.L_x_116) ;  /* 0x000011d000007945 */ /* 0x000fe20003800200 */
[----:B------:R-:W-:Y:S01]  /*6610*/  F2FP.F16.E4M3.UNPACK_B R89, R149.H1 ;  /* 0x00000095ff59723e */ /* 0x000fe200030006ff */
[----:B------:R-:W-:Y:S01]  /*6620*/  HADD2.F32 R84, -RZ, R85.H0_H0 ;  /* 0x20000055ff547230 */ /* 0x000fe20000004100 */
[-C--:B------:R-:W-:Y:S01]  /*6630*/  F2FP.F16.E4M3.UNPACK_B R91, R150.reuse ;  /* 0x00000096ff5b723e */ /* 0x080fe200020006ff */
[----:B------:R-:W-:Y:S01]  /*6640*/  HADD2.F32 R88, -RZ, R87.H1_H1 ;  /* 0x30000057ff587230 */ /* 0x000fe20000004100 */
[----:B------:R-:W-:Y:S01]  /*6650*/  F2FP.F16.E4M3.UNPACK_B R93, R150.H1 ;  /* 0x00000096ff5d723e */ /* 0x000fe200030006ff */
[----:B------:R-:W-:Y:S01]  /*6660*/  HADD2.F32 R86, -RZ, R85.H1_H1 ;  /* 0x30000055ff567230 */ /* 0x000fe20000004100 */
[-C--:B------:R-:W-:Y:S01]  /*6670*/  F2FP.F16.E4M3.UNPACK_B R95, R151.reuse ;  /* 0x00000097ff5f723e */ /* 0x080fe200020006ff */
[----:B------:R-:W2:Y:S01]  /*6680*/  LDTM.x64 R4, tmem[UR4] ;  /* 0x00000004000479ee */ /* 0x000ea20008340000 */
[----:B------:R-:W-:Y:S01]  /*6690*/  F2FP.F16.E4M3.UNPACK_B R97, R151.H1 ;  /* 0x00000097ff61723e */ /* 0x000fe200030006ff */
[----:B------:R-:W-:Y:S01]  /*66a0*/  HADD2.F32 R85, -RZ, R87.H0_H0 ;  /* 0x20000057ff557230 */ /* 0x000fe20000004100 */
[-C--:B------:R-:W-:Y:S01]  /*66b0*/  F2FP.F16.E4M3.UNPACK_B R99, R152.reuse ;  /* 0x00000098ff63723e */ /* 0x080fe200020006ff */
[----:B------:R-:W-:Y:S01]  /*66c0*/  HADD2.F32 R87, -RZ, R89.H0_H0 ;  /* 0x20000059ff577230 */ /* 0x000fe20000004100 */
[----:B------:R-:W-:Y:S01]  /*66d0*/  F2FP.F16.E4M3.UNPACK_B R101, R152.H1 ;  /* 0x00000098ff65723e */ /* 0x000fe200030006ff */
[----:B------:R-:W-:Y:S01]  /*66e0*/  HADD2.F32 R92, -RZ, R91.H1_H1 ;  /* 0x3000005bff5c7230 */ /* 0x000fe20000004100 */
[----:B------:R-:W-:Y:S01]  /*66f0*/  ISETP.NE.AND P6, PT, R184, RZ, PT ;  /* 0x000000ffb800720c */ /* 0x000fe20003fc5270 */
[----:B------:R-:W-:Y:S01]  /*6700*/  HADD2.F32 R96, -RZ, R95.H1_H1 ;  /* 0x3000005fff607230 */ /* 0x000fe20000004100 */
[----:B------:R-:W-:Y:S01]  /*6710*/  SHF.L.U32 R211, R176, 0x4, RZ ;  /* 0x00000004b0d37819 */ /* 0x000fe200000006ff */
[----:B------:R-:W-:Y:S01]  /*6720*/  HADD2.F32 R100, -RZ, R99.H1_H1 ;  /* 0x30000063ff647230 */ /* 0x000fe20000004100 */
[----:B------:R-:W-:Y:S01]  /*6730*/  SHF.L.U32 R219, R175, 0x4, RZ ;  /* 0x00000004afdb7819 */ /* 0x000fe200000006ff */
[----:B------:R-:W-:Y:S01]  /*6740*/  HADD2.F32 R90, -RZ, R89.H1_H1 ;  /* 0x30000059ff5a7230 */ /* 0x000fe20000004100 */
[C---:B------:R-:W-:Y:S01]  /*6750*/  IADD3 R204, PT, PT, R190.reuse, R211, RZ ;  /* 0x000000d3becc7210 */ /* 0x040fe20007ffe0ff */
[----:B------:R-:W-:Y:S01]  /*6760*/  HADD2.F32 R89, -RZ, R91.H0_H0 ;  /* 0x2000005bff597230 */ /* 0x000fe20000004100 */
[----:B------:R-:W-:Y:S01]  /*6770*/  IADD3 R206, PT, PT, R190, R219, RZ ;  /* 0x000000dbbece7210 */ /* 0x000fe20007ffe0ff */
[--C-:B------:R-:W-:Y:S01]  /*6780*/  HADD2.F32 R91, -RZ, R93.reuse.H0_H0 ;  /* 0x2000005dff5b7230 */ /* 0x100fe20000004100 */
[----:B------:R-:W-:Y:S01]  /*6790*/  SHF.L.U32 R217, R188, 0x4, RZ ;  /* 0x00000004bcd97819 */ /* 0x000fe200000006ff */
[----:B------:R-:W-:Y:S01]  /*67a0*/  HADD2.F32 R94, -RZ, R93.H1_H1 ;  /* 0x3000005dff5e7230 */ /* 0x000fe20000004100 */
[-C--:B------:R-:W-:Y:S01]  /*67b0*/  F2FP.F16.E4M3.UNPACK_B R103, R153.reuse ;  /* 0x00000099ff67723e */ /* 0x080fe200020006ff */
[----:B------:R-:W-:Y:S01]  /*67c0*/  HADD2.F32 R93, -RZ, R95.H0_H0 ;  /* 0x2000005fff5d7230 */ /* 0x000fe20000004100 */
[----:B------:R-:W-:Y:S01]  /*67d0*/  IADD3 R205, PT, PT, R217, R204, RZ ;  /* 0x000000ccd9cd7210 */ /* 0x000fe20007ffe0ff */
[----:B------:R-:W-:Y:S01]  /*67e0*/  HADD2.F32 R95, -RZ, R97.H0_H0 ;  /* 0x20000061ff5f7230 */ /* 0x000fe20000004100 */
[----:B------:R-:W-:Y:S01]  /*67f0*/  F2FP.F16.E4M3.UNPACK_B R105, R153.H1 ;  /* 0x00000099ff69723e */ /* 0x000fe200030006ff */
[C---:B--2---:R-:W-:Y:S01]  /*6800*/  FMUL R0, R78.reuse, R4 ;  /* 0x000000044e007220 */ /* 0x044fe20000400000 */
[C---:B-1----:R-:W-:Y:S01]  /*6810*/  FMUL R2, R78.reuse, R5 ;  /* 0x000000054e027220 */ /* 0x042fe20000400000 */
[C---:B------:R-:W-:Y:S01]  /*6820*/  FMUL R4, R78.reuse, R8 ;  /* 0x000000084e047220 */ /* 0x040fe20000400000 */
[C---:B------:R-:W-:Y:S01]  /*6830*/  FMUL R5, R78.reuse, R9 ;  /* 0x000000094e057220 */ /* 0x040fe20000400000 */
[C---:B------:R-:W-:Y:S01]  /*6840*/  FFMA R0, R81.reuse, R82, R0 ;  /* 0x0000005251007223 */ /* 0x040fe20000000000 */
[C---:B------:R-:W-:Y:S01]  /*6850*/  FFMA R2, R81.reuse, R83, R2 ;  /* 0x0000005351027223 */ /* 0x040fe20000000002 */
[C---:B------:R-:W-:Y:S01]  /*6860*/  FMUL R8, R78.reuse, R12 ;  /* 0x0000000c4e087220 */ /* 0x040fe20000400000 */
[C---:B------:R-:W-:Y:S01]  /*6870*/  FMUL R9, R78.reuse, R13 ;  /* 0x0000000d4e097220 */ /* 0x040fe20000400000 */
[C---:B------:R-:W-:Y:S01]  /*6880*/  FMUL R12, R78.reuse, R16 ;  /* 0x000000104e0c7220 */ /* 0x040fe20000400000 */
[C---:B------:R-:W-:Y:S01]  /*6890*/  FMUL R13, R78.reuse, R17 ;  /* 0x000000114e0d7220 */ /* 0x040fe20000400000 */
[C---:B------:R-:W-:Y:S01]  /*68a0*/  FMUL R16, R78.reuse, R20 ;  /* 0x000000144e107220 */ /* 0x040fe20000400000 */
[C---:B------:R-:W-:Y:S01]  /*68b0*/  FMUL R17, R78.reuse, R21 ;  /* 0x000000154e117220 */ /* 0x040fe20000400000 */
[----:B------:R-:W-:Y:S02]  /*68c0*/  HADD2.F32 R104, -RZ, R103.H1_H1 ;  /* 0x30000067ff687230 */ /* 0x000fe40000004100 */
[C---:B------:R-:W-:Y:S01]  /*68d0*/  FMUL R20, R78.reuse, R24 ;  /* 0x000000184e147220 */ /* 0x040fe20000400000 */
[C---:B------:R-:W-:Y:S01]  /*68e0*/  FMUL R21, R78.reuse, R25 ;  /* 0x000000194e157220 */ /* 0x040fe20000400000 */
[C---:B------:R-:W-:Y:S01]  /*68f0*/  FMUL R24, R78.reuse, R28 ;  /* 0x0000001c4e187220 */ /* 0x040fe20000400000 */
[C---:B------:R-:W-:Y:S01]  /*6900*/  FMUL R25, R78.reuse, R29 ;  /* 0x0000001d4e197220 */ /* 0x040fe20000400000 */
[C---:B------:R-:W-:Y:S01]  /*6910*/  FMUL R28, R78.reuse, R32 ;  /* 0x000000204e1c7220 */ /* 0x040fe20000400000 */
[C---:B------:R-:W-:Y:S01]  /*6920*/  FMUL R29, R78.reuse, R33 ;  /* 0x000000214e1d7220 */ /* 0x040fe20000400000 */
[C---:B------:R-:W-:Y:S01]  /*6930*/  FMUL R32, R78.reuse, R36 ;  /* 0x000000244e207220 */ /* 0x040fe20000400000 */
[----:B------:R-:W-:Y:S01]  /*6940*/  F2FP.F16.E4M3.UNPACK_B R107, R154 ;  /* 0x0000009aff6b723e */ /* 0x000fe200020006ff */
[C---:B------:R-:W-:Y:S01]  /*6950*/  FMUL R33, R78.reuse, R37 ;  /* 0x000000254e217220 */ /* 0x040fe20000400000 */
[C---:B------:R-:W-:Y:S01]  /*6960*/  FMUL R36, R78.reuse, R40 ;  /* 0x000000284e247220 */ /* 0x040fe20000400000 */
[----:B------:R-:W-:Y:S01]  /*6970*/  F2FP.F16.E4M3.UNPACK_B R109, R154.H1 ;  /* 0x0000009aff6d723e */ /* 0x000fe200030006ff */
[C---:B------:R-:W-:Y:S01]  /*6980*/  FMUL R37, R78.reuse, R41 ;  /* 0x000000294e257220 */ /* 0x040fe20000400000 */
[----:B------:R-:W-:Y:S02]  /*6990*/  HADD2.F32 R108, -RZ, R107.H1_H1 ;  /* 0x3000006bff6c7230 */ /* 0x000fe40000004100 */
        /* <DEDUP_REMOVED lines=26> */
[C---:B------:R-:W-:Y:S01]  /*6b40*/  FFMA R3, R81.reuse, R84, R3 ;  /* 0x0000005451037223 */ /* 0x040fe20000000003 */
[C---:B------:R-:W-:Y:S01]  /*6b50*/  FFMA R7, R81.reuse, R86, R7 ;  /* 0x0000005651077223 */ /* 0x040fe20000000007 */
[----:B------:R-:W-:Y:S01]  /*6b60*/  F2FP.F16.E4M3.UNPACK_B R127, R159 ;  /* 0x0000009fff7f723e */ /* 0x000fe200020006ff */
[C---:B------:R-:W-:Y:S01]  /*6b70*/  FFMA R4, R81.reuse, R85, R4 ;  /* 0x0000005551047223 */ /* 0x040fe20000000004 */
[C---:B------:R-:W-:Y:S01]  /*6b80*/  FFMA R5, R81.reuse, R88, R5 ;  /* 0x0000005851057223 */ /* 0x040fe20000000005 */
[----:B------:R-:W-:Y:S01]  /*6b90*/  F2FP.F16.E4M3.UNPACK_B R129, R159.H1 ;  /* 0x0000009fff81723e */ /* 0x000fe200030006ff */
[----:B------:R-:W-:Y:S01]  /*6ba0*/  FFMA R6, R81, R87, R6 ;  /* 0x0000005751067223 */ /* 0x000fe20000000006 */
[----:B------:R-:W-:Y:S01]  /*6bb0*/  F2FP.SATFINITE.E4M3.F32.PACK_AB_MERGE_C R185, R7, R3, RZ ;  /* 0x0000000307b9723e */ /* 0x000fe200048070ff */
[----:B------:R-:W-:Y:S02]  /*6bc0*/  HADD2.F32 R124, -RZ, R123.H1_H1 ;  /* 0x3000007bff7c7230 */ /* 0x000fe40000004100 */
[----:B------:R-:W-:Y:S01]  /*6bd0*/  FMUL R11, R78, R11 ;  /* 0x0000000b4e0b7220 */ /* 0x000fe20000400000 */
[----:B------:R-:W-:Y:S01]  /*6be0*/  HADD2.F32 R128, -RZ, R127.H1_H1 ;  /* 0x3000007fff807230 */ /* 0x000fe20000004100 */
[----:B------:R-:W-:Y:S01]  /*6bf0*/  F2FP.SATFINITE.E4M3.F32.PACK_AB_MERGE_C R184, R2, R0, R185 ;  /* 0x0000000002b8723e */ /* 0x000fe200048070b9 */
[C---:B------:R-:W-:Y:S01]  /*6c00*/  FMUL R10, R78.reuse, R14 ;  /* 0x0000000e4e0a7220 */ /* 0x040fe20000400000 */
[C---:B------:R-:W-:Y:S01]  /*6c10*/  FFMA R11, R81.reuse, R90, R11 ;  /* 0x0000005a510b7223 */ /* 0x040fe2000000000b */
[C---:B------:R-:W-:Y:S01]  /*6c20*/  FFMA R8, R81.reuse, R89, R8 ;  /* 0x0000005951087223 */ /* 0x040fe20000000008 */
[----:B------:R-:W-:Y:S01]  /*6c30*/  FFMA R9, R81, R92, R9 ;  /* 0x0000005c51097223 */ /* 0x000fe20000000009 */
[----:B------:R-:W-:Y:S01]  /*6c40*/  F2FP.F16.E4M3.UNPACK_B R131, R160 ;  /* 0x000000a0ff83723e */ /* 0x000fe200020006ff */
[----:B------:R-:W-:Y:S01]  /*6c50*/  HADD2.F32 R98, -RZ, R97.H1_H1 ;  /* 0x30000061ff627230 */ /* 0x000fe20000004100 */
[----:B------:R-:W-:Y:S01]  /*6c60*/  F2FP.SATFINITE.E4M3.F32.PACK_AB_MERGE_C R186, R11, R6, RZ ;  /* 0x000000060bba723e */ /* 0x000fe200048070ff */
[----:B------:R-:W-:Y:S01]  /*6c70*/  FFMA R10, R81, R91, R10 ;  /* 0x0000005b510a7223 */ /* 0x000fe2000000000a */
[----:B------:R-:W-:Y:S02]  /*6c80*/  HADD2.F32 R97, -RZ, R99.H0_H0 ;  /* 0x20000063ff617230 */ /* 0x000fe40000004100 */
[C---:B------:R-:W-:Y:S01]  /*6c90*/  FMUL R15, R78.reuse, R15 ;  /* 0x0000000f4e0f7220 */ /* 0x040fe20000400000 */
[----:B------:R-:W-:Y:S01]  /*6ca0*/  F2FP.SATFINITE.E4M3.F32.PACK_AB_MERGE_C R185, R5, R4, R186 ;  /* 0x0000000405b9723e */ /* 0x000fe200048070ba */
[----:B------:R-:W-:Y:S02]  /*6cb0*/  HADD2.F32 R132, -RZ, R131.H1_H1 ;  /* 0x30000083ff847230 */ /* 0x000fe40000004100 */
[C---:B------:R-:W-:Y:S01]  /*6cc0*/  FMUL R14, R78.reuse, R18 ;  /* 0x000000124e0e7220 */ /* 0x040fe20000400000 */
[C---:B------:R-:W-:Y:S01]  /*6cd0*/  FFMA R15, R81.reuse, R94, R15 ;  /* 0x0000005e510f7223 */ /* 0x040fe2000000000f */
[C---:B------:R-:W-:Y:S01]  /*6ce0*/  FFMA R12, R81.reuse, R93, R12 ;  /* 0x0000005d510c7223 */ /* 0x040fe2000000000c */
[----:B------:R-:W-:Y:S01]  /*6cf0*/  FFMA R13, R81, R96, R13 ;  /* 0x00000060510d7223 */ /* 0x000fe2000000000d */
[----:B------:R-:W-:Y:S01]  /*6d00*/  F2FP.F16.E4M3.UNPACK_B R133, R160.H1 ;  /* 0x000000a0ff85723e */ /* 0x000fe200030006ff */
[--C-:B------:R-:W-:Y:S01]  /*6d10*/  HADD2.F32 R99, -RZ, R101.reuse.H0_H0 ;  /* 0x20000065ff637230 */ /* 0x100fe20000004100 */
[----:B------:R-:W-:Y:S01]  /*6d20*/  F2FP.SATFINITE.E4M3.F32.PACK_AB_MERGE_C R186, R15, R10, RZ ;  /* 0x0000000a0fba723e */ /* 0x000fe200048070ff */
[----:B------:R-:W-:Y:S01]  /*6d30*/  FFMA R14, R81, R95, R14 ;  /* 0x0000005f510e7223 */ /* 0x000fe2000000000e */
[C---:B------:R-:W-:Y:S01]  /*6d40*/  FMUL R19, R78.reuse, R19 ;  /* 0x000000134e137220 */ /* 0x040fe20000400000 */
[----:B------:R-:W-:Y:S01]  /*6d50*/  HADD2.F32 R102, -RZ, R101.H1_H1 ;  /* 0x30000065ff667230 */ /* 0x000fe20000004100 */
[----:B------:R-:W-:Y:S01]  /*6d60*/  F2FP.SATFINITE.E4M3.F32.PACK_AB_MERGE_C R186, R9, R8, R186 ;  /* 0x0000000809ba723e */ /* 0x000fe200048070ba */
[----:B------:R-:W-:Y:S02]  /*6d70*/  HADD2.F32 R101, -RZ, R103.H0_H0 ;  /* 0x20000067ff657230 */ /* 0x000fe40000004100 */
[C---:B------:R-:W-:Y:S01]  /*6d80*/  FFMA R19, R81.reuse, R98, R19 ;  /* 0x0000006251137223 */ /* 0x040fe20000000013 */
[C---:B------:R-:W-:Y:S01]  /*6d90*/  FFMA R16, R81.reuse, R97, R16 ;  /* 0x0000006151107223 */ /* 0x040fe20000000010 */
[----:B------:R-:W-:Y:S01]  /*6da0*/  FFMA R17, R81, R100, R17 ;  /* 0x0000006451117223 */ /* 0x000fe20000000011 */
[C---:B------:R-:W-:Y:S01]  /*6db0*/  FMUL R18, R78.reuse, R22 ;  /* 0x000000164e127220 */ /* 0x040fe20000400000 */
[----:B------:R-:W-:Y:S01]  /*6dc0*/  F2FP.F16.E4M3.UNPACK_B R135, R161 ;  /* 0x000000a1ff87723e */ /* 0x000fe200020006ff */
        /* <DEDUP_REMOVED lines=10> */
[----:B------:R1:W-:Y:S01]  /*6e70*/  STS.128 [R172+UR49+0x4400], R184 ;  /* 0x004400b8ac007988 */ /* 0x0003e20008000c31 */
[----:B------:R-:W-:Y:S01]  /*6e80*/  HADD2.F32 R136, -RZ, R135.H1_H1 ;  /* 0x30000087ff887230 */ /* 0x000fe20000004100 */
[----:B------:R-:W-:Y:S01]  /*6e90*/  F2FP.SATFINITE.E4M3.F32.PACK_AB_MERGE_C R196, R23, R18, RZ ;  /* 0x0000001217c4723e */ /* 0x000fe200048070ff */
[C---:B------:R-:W-:Y:S01]  /*6ea0*/  FMUL R22, R78.reuse, R26 ;  /* 0x0000001a4e167220 */ /* 0x040fe20000400000 */
[C---:B------:R-:W-:Y:S01]  /*6eb0*/  FMUL R27, R78.reuse, R27 ;  /* 0x0000001b4e1b7220 */ /* 0x040fe20000400000 */
[--C-:B------:R-:W-:Y:S01]  /*6ec0*/  HADD2.F32 R107, -RZ, R109.reuse.H0_H0 ;  /* 0x2000006dff6b7230 */ /* 0x100fe20000004100 */
[----:B------:R-:W-:Y:S01]  /*6ed0*/  F2FP.SATFINITE.E4M3.F32.PACK_AB_MERGE_C R196, R17, R16, R196 ;  /* 0x0000001011c4723e */ /* 0x000fe200048070c4 */
[C---:B------:R-:W-:Y:S01]  /*6ee0*/  FFMA R22, R81.reuse, R103, R22 ;  /* 0x0000006751167223 */ /* 0x040fe20000000016 */
[C---:B------:R-:W-:Y:S01]  /*6ef0*/  FFMA R27, R81.reuse, R106, R27 ;  /* 0x0000006a511b7223 */ /* 0x040fe2000000001b */
[C---:B------:R-:W-:Y:S01]  /*6f00*/  FFMA R24, R81.reuse, R105, R24 ;  /* 0x0000006951187223 */ /* 0x040fe20000000018 */
[----:B------:R-:W-:Y:S01]  /*6f10*/  F2FP.F16.E4M3.UNPACK_B R137, R161.H1 ;  /* 0x000000a1ff89723e */ /* 0x000fe200030006ff */
[----:B------:R-:W-:Y:S02]  /*6f20*/  HADD2.F32 R110, -RZ, R109.H1_H1 ;  /* 0x3000006dff6e7230 */ /* 0x000fe40000004100 */
[----:B------:R-:W-:Y:S01]  /*6f30*/  FFMA R25, R81, R108, R25 ;  /* 0x0000006c51197223 */ /* 0x000fe20000000019 */
[----:B------:R-:W-:Y:S01]  /*6f40*/  F2FP.SATFINITE.E4M3.F32.PACK_AB_MERGE_C R197, R27, R22, RZ ;  /* 0x000000161bc5723e */ /* 0x000fe200048070ff */
[----:B------:R-:W-:Y:S02]  /*6f50*/  HADD2.F32 R109, -RZ, R111.H0_H0 ;  /* 0x2000006fff6d7230 */ /* 0x000fe40000004100 */
[C---:B------:R-:W-:Y:S01]  /*6f60*/  FMUL R26, R78.reuse, R30 ;  /* 0x0000001e4e1a7220 */ /* 0x040fe20000400000 */
[C---:B------:R-:W-:Y:S01]  /*6f70*/  FMUL R31, R78.reuse, R31 ;  /* 0x0000001f4e1f7220 */ /* 0x040fe20000400000 */
[--C-:B------:R-:W-:Y:S01]  /*6f80*/  HADD2.F32 R111, -RZ, R113.reuse.H0_H0 ;  /* 0x20000071ff6f7230 */ /* 0x100fe20000004100 */
[----:B------:R-:W-:Y:S01]  /*6f90*/  F2FP.SATFINITE.E4M3.F32.PACK_AB_MERGE_C R197, R21, R20, R197 ;  /* 0x0000001415c5723e */ /* 0x000fe200048070c5 */
[C---:B------:R-:W-:Y:S01]  /*6fa0*/  FFMA R26, R81.reuse, R107, R26 ;  /* 0x0000006b511a7223 */ /* 0x040fe2000000001a */
[C---:B------:R-:W-:Y:S01]  /*6fb0*/  FFMA R31, R81.reuse, R110, R31 ;  /* 0x0000006e511f7223 */ /* 0x040fe2000000001f */
[C---:B------:R-:W-:Y:S01]  /*6fc0*/  FFMA R28, R81.reuse, R109, R28 ;  /* 0x0000006d511c7223 */ /* 0x040fe2000000001c */
[----:B------:R-:W-:Y:S01]  /*6fd0*/  F2FP.F16.E4M3.UNPACK_B R139, R162 ;  /* 0x000000a2ff8b723e */ /* 0x000fe200020006ff */
[----:B------:R-:W-:Y:S02]  /*6fe0*/  HADD2.F32 R114, -RZ, R113.H1_H1 ;  /* 0x30000071ff727230 */ /* 0x000fe40000004100 */
[----:B------:R-:W-:Y:S01]  /*6ff0*/  FFMA R29, R81, R112, R29 ;  /* 0x00000070511d7223 */ /* 0x000fe2000000001d */
[----:B------:R-:W-:Y:S01]  /*7000*/  F2FP.SATFINITE.E4M3.F32.PACK_AB_MERGE_C R198, R31, R26, RZ ;  /* 0x0000001a1fc6723e */ /* 0x000fe200048070ff */
[----:B------:R-:W-:Y:S02]  /*7010*/  HADD2.F32 R113, -RZ, R115.H0_H0 ;  /* 0x20000073ff717230 */ /* 0x000fe40000004100 */
[C---:B------:R-:W-:Y:S01]  /*7020*/  FMUL R30, R78.reuse, R34 ;  /* 0x000000224e1e7220 */ /* 0x040fe20000400000 */
[----:B------:R-:W-:Y:S01]  /*7030*/  HADD2.F32 R140, -RZ, R139.H1_H1 ;  /* 0x3000008bff8c7230 */ /* 0x000fe20000004100 */
[----:B------:R-:W-:Y:S01]  /*7040*/  F2FP.SATFINITE.E4M3.F32.PACK_AB_MERGE_C R198, R25, R24, R198 ;  /* 0x0000001819c6723e */ /* 0x000fe200048070c6 */
[C---:B------:R-:W-:Y:S01]  /*7050*/  FMUL R35, R78.reuse, R35 ;  /* 0x000000234e237220 */ /* 0x040fe20000400000 */
[--C-:B------:R-:W-:Y:S02]  /*7060*/  HADD2.F32 R115, -RZ, R117.reuse.H0_H0 ;  /* 0x20000075ff737230 */ /* 0x100fe40000004100 */
[C---:B------:R-:W-:Y:S01]  /*7070*/  FFMA R30, R81.reuse, R111, R30 ;  /* 0x0000006f511e7223 */ /* 0x040fe2000000001e */
[----:B------:R-:W-:Y:S02]  /*7080*/  HADD2.F32 R118, -RZ, R117.H1_H1 ;  /* 0x30000075ff767230 */ /* 0x000fe40000004100 */
[C---:B------:R-:W-:Y:S01]  /*7090*/  FFMA R35, R81.reuse, R114, R35 ;  /* 0x0000007251237223 */ /* 0x040fe20000000023 */
[C---:B------:R-:W-:Y:S01]  /*70a0*/  FFMA R32, R81.reuse, R113, R32 ;  /* 0x0000007151207223 */ /* 0x040fe20000000020 */
[----:B------:R-:W-:Y:S01]  /*70b0*/  F2FP.F16.E4M3.UNPACK_B R141, R162.H1 ;  /* 0x000000a2ff8d723e */ /* 0x000fe200030006ff */
[----:B------:R-:W-:Y:S01]  /*70c0*/  FFMA R33, R81, R116, R33 ;  /* 0x0000007451217223 */ /* 0x000fe20000000021 */
[----:B------:R-:W-:Y:S01]  /*70d0*/  HADD2.F32 R117, -RZ, R119.H0_H0 ;  /* 0x20000077ff757230 */ /* 0x000fe20000004100 */
        /* <DEDUP_REMOVED lines=9> */
[----:B------:R1:W-:Y:S01]  /*7170*/  STS.128 [R204+0x4010], R196 ;  /* 0x004010c4cc007388 */ /* 0x0003e20000000c00 */
[----:B------:R-:W-:Y:S01]  /*7180*/  FFMA R37, R81, R120, R37 ;  /* 0x0000007851257223 */ /* 0x000fe20000000025 */
[----:B------:R-:W-:Y:S01]  /*7190*/  F2FP.SATFINITE.E4M3.F32.PACK_AB_MERGE_C R200, R39, R34, RZ ;  /* 0x0000002227c8723e */ /* 0x000fe200048070ff */
[----:B------:R-:W-:Y:S02]  /*71a0*/  HADD2.F32 R122, -RZ, R121.H1_H1 ;  /* 0x30000079ff7a7230 */ /* 0x000fe40000004100 */
[C---:B------:R-:W-:Y:S01]  /*71b0*/  FMUL R38, R78.reuse, R42 ;  /* 0x0000002a4e267220 */ /* 0x040fe20000400000 */
[----:B------:R-:W-:Y:S01]  /*71c0*/  HADD2.F32 R121, -RZ, R123.H0_H0 ;  /* 0x2000007bff797230 */ /* 0x000fe20000004100 */
[----:B------:R-:W-:Y:S01]  /*71d0*/  F2FP.SATFINITE.E4M3.F32.PACK_AB_MERGE_C R200, R33, R32, R200 ;  /* 0x0000002021c8723e */ /* 0x000fe200048070c8 */
[----:B------:R-:W-:Y:S02]  /*71e0*/  HADD2.F32 R144, -RZ, R143.H1_H1 ;  /* 0x3000008fff907230 */ /* 0x000fe40000004100 */
[C---:B------:R-:W-:Y:S01]  /*71f0*/  FFMA R38, R81.reuse, R119, R38 ;  /* 0x0000007751267223 */ /* 0x040fe20000000026 */
[C---:B------:R-:W-:Y:S01]  /*7200*/  FMUL R43, R78.reuse, R43 ;  /* 0x0000002b4e2b7220 */ /* 0x040fe20000400000 */
[--C-:B------:R-:W-:Y:S02]  /*7210*/  HADD2.F32 R123, -RZ, R125.reuse.H0_H0 ;  /* 0x2000007dff7b7230 */ /* 0x100fe40000004100 */
[C---:B------:R-:W-:Y:S01]  /*7220*/  FMUL R42, R78.reuse, R46 ;  /* 0x0000002e4e2a7220 */ /* 0x040fe20000400000 */
[----:B------:R-:W-:Y:S02]  /*7230*/  HADD2.F32 R126, -RZ, R125.H1_H1 ;  /* 0x3000007dff7e7230 */ /* 0x000fe40000004100 */
[C---:B------:R-:W-:Y:S01]  /*7240*/  FFMA R43, R81.reuse, R122, R43 ;  /* 0x0000007a512b7223 */ /* 0x040fe2000000002b */
[----:B------:R-:W-:Y:S01]  /*7250*/  F2FP.F16.E4M3.UNPACK_B R145, R163.H1 ;  /* 0x000000a3ff91723e */ /* 0x000fe200030006ff */
[C---:B------:R-:W-:Y:S01]  /*7260*/  FFMA R40, R81.reuse, R121, R40 ;  /* 0x0000007951287223 */ /* 0x040fe20000000028 */
[----:B------:R-:W-:Y:S01]  /*7270*/  FFMA R41, R81, R124, R41 ;  /* 0x0000007c51297223 */ /* 0x000fe20000000029 */
[----:B------:R-:W-:Y:S01]  /*7280*/  ISETP.NE.AND P0, PT, R193, RZ, PT ;  /* 0x000000ffc100720c */ /* 0x000fe20003f05270 */
[----:B------:R-:W-:Y:S01]  /*7290*/  HADD2.F32 R125, -RZ, R127.H0_H0 ;  /* 0x2000007fff7d7230 */ /* 0x000fe20000004100 */
[----:B------:R-:W-:Y:S01]  /*72a0*/  F2FP.SATFINITE.E4M3.F32.PACK_AB_MERGE_C R201, R43, R38, RZ ;  /* 0x000000262bc9723e */ /* 0x000fe200048070ff */
[----:B------:R-:W-:Y:S01]  /*72b0*/  FFMA R42, R81, R123, R42 ;  /* 0x0000007b512a7223 */ /* 0x000fe2000000002a */
[C---:B------:R-:W-:Y:S01]  /*72c0*/  FMUL R47, R78.reuse, R47 ;  /* 0x0000002f4e2f7220 */ /* 0x040fe20000400000 */
[--C-:B------:R-:W-:Y:S01]  /*72d0*/  HADD2.F32 R127, -RZ, R129.reuse.H0_H0 ;  /* 0x20000081ff7f7230 */ /* 0x100fe20000004100 */
[----:B------:R-:W-:Y:S01]  /*72e0*/  F2FP.SATFINITE.E4M3.F32.PACK_AB_MERGE_C R201, R37, R36, R201 ;  /* 0x0000002425c9723e */ /* 0x000fe200048070c9 */
[----:B------:R-:W-:Y:S02]  /*72f0*/  HADD2.F32 R130, -RZ, R129.H1_H1 ;  /* 0x30000081ff827230 */ /* 0x000fe40000004100 */
[C---:B------:R-:W-:Y:S01]  /*7300*/  FFMA R47, R81.reuse, R126, R47 ;  /* 0x0000007e512f7223 */ /* 0x040fe2000000002f */
[C---:B------:R-:W-:Y:S01]  /*7310*/  FFMA R44, R81.reuse, R125, R44 ;  /* 0x0000007d512c7223 */ /* 0x040fe2000000002c */
[C---:B------:R-:W-:Y:S01]  /*7320*/  FFMA R45, R81.reuse, R128, R45 ;  /* 0x00000080512d7223 */ /* 0x040fe2000000002d */
[----:B------:R-:W-:Y:S02]  /*7330*/  HADD2.F32 R129, -RZ, R131.H0_H0 ;  /* 0x20000083ff817230 */ /* 0x000fe40000004100 */
[C---:B------:R-:W-:Y:S01]  /*7340*/  FMUL R46, R78.reuse, R50 ;  /* 0x000000324e2e7220 */ /* 0x040fe20000400000 */
[C---:B------:R-:W-:Y:S01]  /*7350*/  FMUL R51, R78.reuse, R51 ;  /* 0x000000334e337220 */ /* 0x040fe20000400000 */
[--C-:B------:R-:W-:Y:S02]  /*7360*/  HADD2.F32 R131, -RZ, R133.reuse.H0_H0 ;  /* 0x20000085ff837230 */ /* 0x100fe40000004100 */
[C---:B------:R-:W-:Y:S01]  /*7370*/  FMUL R50, R78.reuse, R54 ;  /* 0x000000364e327220 */ /* 0x040fe20000400000 */
[C---:B------:R-:W-:Y:S01]  /*7380*/  FFMA R46, R81.reuse, R127, R46 ;  /* 0x0000007f512e7223 */ /* 0x040fe2000000002e */
[----:B------:R-:W-:Y:S02]  /*7390*/  HADD2.F32 R134, -RZ, R133.H1_H1 ;  /* 0x30000085ff867230 */ /* 0x000fe40000004100 */
[C---:B------:R-:W-:Y:S01]  /*73a0*/  FFMA R51, R81.reuse, R130, R51 ;  /* 0x0000008251337223 */ /* 0x040fe20000000033 */
[----:B------:R-:W-:Y:S02]  /*73b0*/  HADD2.F32 R133, -RZ, R135.H0_H0 ;  /* 0x20000087ff857230 */ /* 0x000fe40000004100 */
[C---:B------:R-:W-:Y:S01]  /*73c0*/  FMUL R55, R78.reuse, R55 ;  /* 0x000000374e377220 */ /* 0x040fe20000400000 */
[C---:B------:R-:W-:Y:S01]  /*73d0*/  FFMA R48, R81.reuse, R129, R48 ;  /* 0x0000008151307223 */ /* 0x040fe20000000030 */
[C---:B------:R-:W-:Y:S01]  /*73e0*/  FFMA R49, R81.reuse, R132, R49 ;  /* 0x0000008451317223 */ /* 0x040fe20000000031 */
[--C-:B------:R-:W-:Y:S02]  /*73f0*/  HADD2.F32 R135, -RZ, R137.reuse.H0_H0 ;  /* 0x20000089ff877230 */ /* 0x100fe40000004100 */
[C---:B------:R-:W-:Y:S01]  /*7400*/  FFMA R50, R81.reuse, R131, R50 ;  /* 0x0000008351327223 */ /* 0x040fe20000000032 */
[----:B------:R-:W-:Y:S02]  /*7410*/  HADD2.F32 R138, -RZ, R137.H1_H1 ;  /* 0x30000089ff8a7230 */ /* 0x000fe40000004100 */
[C---:B------:R-:W-:Y:S01]  /*7420*/  FMUL R54, R78.reuse, R58 ;  /* 0x0000003a4e367220 */ /* 0x040fe20000400000 */
[----:B------:R-:W-:Y:S02]  /*7430*/  HADD2.F32 R137, -RZ, R139.H0_H0 ;  /* 0x2000008bff897230 */ /* 0x000fe40000004100 */
[C---:B------:R-:W-:Y:S01]  /*7440*/  FFMA R55, R81.reuse, R134, R55 ;  /* 0x0000008651377223 */ /* 0x040fe20000000037 */
        /* <DEDUP_REMOVED lines=16> */
[----:B------:R-:W-:Y:S01]  /*7550*/  FFMA R63, R81, R142, R63 ;  /* 0x0000008e513f7223 */ /* 0x000fe2000000003f */
[----:B------:R-:W-:Y:S01]  /*7560*/  FMUL R67, R78, R67 ;  /* 0x000000434e437220 */ /* 0x000fe20000400000 */
[----:B------:R-:W-:Y:S01]  /*7570*/  F2FP.SATFINITE.E4M3.F32.PACK_AB_MERGE_C R202, R47, R42, RZ ;  /* 0x0000002a2fca723e */ /* 0x000fe200048070ff */
[----:B------:R-:W-:Y:S01]  /*7580*/  FFMA R60, R81, R141, R60 ;  /* 0x0000008d513c7223 */ /* 0x000fe2000000003c */
[----:B------:R-:W-:Y:S01]  /*7590*/  F2FP.SATFINITE.E4M3.F32.PACK_AB_MERGE_C R203, R51, R46, RZ ;  /* 0x0000002e33cb723e */ /* 0x000fe200048070ff */
[C---:B------:R-:W-:Y:S01]  /*75a0*/  FFMA R61, R81.reuse, R144, R61 ;  /* 0x00000090513d7223 */ /* 0x040fe2000000003d */
[C---:B------:R-:W-:Y:S01]  /*75b0*/  FFMA R62, R81.reuse, R143, R62 ;  /* 0x0000008f513e7223 */ /* 0x040fe2000000003e */
[----:B------:R-:W-:Y:S01]  /*75c0*/  FFMA R67, R81, R146, R67 ;  /* 0x0000009251437223 */ /* 0x000fe20000000043 */
[----:B------:R-:W-:Y:S02]  /*75d0*/  F2FP.SATFINITE.E4M3.F32.PACK_AB_MERGE_C R202, R41, R40, R202 ;  /* 0x0000002829ca723e */ /* 0x000fe400048070ca */
[----:B------:R-:W-:Y:S02]  /*75e0*/  F2FP.SATFINITE.E4M3.F32.PACK_AB_MERGE_C R203, R45, R44, R203 ;  /* 0x0000002c2dcb723e */ /* 0x000fe400048070cb */
[----:B------:R-:W-:Y:S02]  /*75f0*/  F2FP.SATFINITE.E4M3.F32.PACK_AB_MERGE_C R212, R55, R50, RZ ;  /* 0x0000003237d4723e */ /* 0x000fe400048070ff */
[----:B------:R-:W-:Y:S01]  /*7600*/  F2FP.SATFINITE.E4M3.F32.PACK_AB_MERGE_C R213, R59, R54, RZ ;  /* 0x000000363bd5723e */ /* 0x000fe200048070ff */
[----:B------:R1:W-:Y:S01]  /*7610*/  STS.128 [R206+0x4020], R200 ;  /* 0x004020c8ce007388 */ /* 0x0003e20000000c00 */
[----:B------:R-:W-:Y:S02]  /*7620*/  F2FP.SATFINITE.E4M3.F32.PACK_AB_MERGE_C R214, R63, R58, RZ ;  /* 0x0000003a3fd6723e */ /* 0x000fe400048070ff */
[----:B------:R-:W-:Y:S02]  /*7630*/  F2FP.SATFINITE.E4M3.F32.PACK_AB_MERGE_C R215, R67, R62, RZ ;  /* 0x0000003e43d7723e */ /* 0x000fe400048070ff */
[----:B------:R-:W-:Y:S02]  /*7640*/  F2FP.SATFINITE.E4M3.F32.PACK_AB_MERGE_C R212, R49, R48, R212 ;  /* 0x0000003031d4723e */ /* 0x000fe400048070d4 */
[----:B------:R-:W-:Y:S02]  /*7650*/  F2FP.SATFINITE.E4M3.F32.PACK_AB_MERGE_C R213, R53, R52, R213 ;  /* 0x0000003435d5723e */ /* 0x000fe400048070d5 */
[----:B------:R-:W-:Y:S02]  /*7660*/  F2FP.SATFINITE.E4M3.F32.PACK_AB_MERGE_C R214, R57, R56, R214 ;  /* 0x0000003839d6723e */ /* 0x000fe400048070d6 */
[----:B------:R-:W-:Y:S02]  /*7670*/  F2FP.SATFINITE.E4M3.F32.PACK_AB_MERGE_C R215, R61, R60, R215 ;  /* 0x0000003c3dd7723e */ /* 0x000fe400048070d7 */
[----:B------:R-:W-:Y:S02]  /*7680*/  LEA R210, R181, UR49, 0x3 ;  /* 0x00000031b5d27c11 */ /* 0x000fe4000f8e18ff */
[----:B------:R-:W-:Y:S01]  /*7690*/  @P6 SHF.L.U32 R221, R180, 0x1f, RZ ;  /* 0x0000001fb4dd6819 */ /* 0x000fe200000006ff */
[----:B------:R1:W-:Y:S01]  /*76a0*/  STS.128 [R205+0x4010], R212 ;  /* 0x004010d4cd007388 */ /* 0x0003e20000000c00 */
[----:B------:R-:W-:Y:S01]  /*76b0*/  @!PT LDS RZ, [RZ] ;  /* 0x00000000fffff984 */ /* 0x000fe20000000800 */
[----:B------:R-:W-:Y:S01]  /*76c0*/  @!PT LDS RZ, [RZ] ;  /* 0x00000000fffff984 */ /* 0x000fe20000000800 */
[----:B------:R-:W-:Y:S01]  /*76d0*/  @!PT LDS RZ, [RZ] ;  /* 0x00000000fffff984 */ /* 0x000fe20000000800 */
[----:B------:R-:W-:Y:S01]  /*76e0*/  @!PT LDS RZ, [RZ] ;  /* 0x00000000fffff984 */ /* 0x000fe20000000800 */
[----:B------:R2:W-:Y:S07]  /*76f0*/  MEMBAR.ALL.CTA ;  /* 0x0000000000007992 */ /* 0x0005ee0000008000 */
[----:B--2---:R-:W2:Y:S02]  /*7700*/  FENCE.VIEW.ASYNC.S ;  /* 0x00000000000073c6 */ /* 0x004ea40000000000 */
[----:B--2---:R-:W-:Y:S06]  /*7710*/  BAR.SYNC.DEFER_BLOCKING 0x1, 0x80 ;  /* 0x0042000000007b1d */ /* 0x004fec0000010000 */
[----:B------:R-:W-:Y:S05]  /*7720*/  @P0 BRA `(.L_x_117) ;  /* 0x0000000000280947 */ /* 0x000fea0003800000 */
[----:B------:R-:W-:Y:S02]  /*7730*/  UIADD3 UR4, UPT, UPT, UR49, 0x4400, URZ ;  /* 0x0000440031047890 */ /* 0x000fe4000fffe0ff */
[----:B------:R-:W-:Y:S01]  /*7740*/  UIADD3 UR6, UP0, UPT, UR52, 0x680, URZ ;  /* 0x0000068034067890 */ /* 0x000fe2000ff1e0ff */
[----:B------:R-:W-:Y:S03]  /*7750*/  UMOV UR43, UR36 ;  /* 0x00000024002b7c82 */ /* 0x000fe60008000000 */
[----:B------:R-:W-:Y:S01]  /*7760*/  MOV R192, UR4 ;  /* 0x0000000400c07c02 */ /* 0x000fe20008000f00 */
[----:B------:R-:W-:Y:S03]  /*7770*/  UIADD3.X UR7, UPT, UPT, URZ, UR53, URZ, UP0, !UPT ;  /* 0x00000035ff077290 */ /* 0x000fe600087fe4ff */
[----:B------:R-:W-:Y:S11]  /*7780*/  R2UR UR40, R192 ;  /* 0x00000000c02872ca */ /* 0x000ff600000e0000 */
[----:B------:R-:W-:Y:S02]  /*7790*/  @!UPT UIADD3 URZ, UPT, UPT, URZ, URZ, URZ ;  /* 0x000000fffffff290 */ /* 0x000fe4000fffe0ff */
[----:B------:R2:W-:Y:S01]  /*77a0*/  UTMASTG.3D [UR40], [UR6] ;  /* 0x00000028060073b5 */ /* 0x0005e20008010000 */
[----:B------:R0:W-:Y:S01]  /*77b0*/  UTMACMDFLUSH ;  /* 0x00000000000079b7 */ /* 0x0001e20000000000 */
[----:B--2---:R-:W-:Y:S04]  /*77c0*/  DEPBAR.LE SB0, 0x1 ;  /* 0x000080400000791a */ /* 0x004fe80000000000 */
.L_x_117:
[----:B------:R-:W-:Y:S05]  /*77d0*/  BSYNC.RECONVERGENT B0 ;  /* 0x0000000000007941 */ /* 0x000fea0003800200 */
.L_x_116:
[----:B------:R-:W-:Y:S06]  /*77e0*/  BAR.SYNC.DEFER_BLOCKING 0x1, 0x80 ;  /* 0x0042000000007b1d */ /* 0x000fec0000010000 */
[----:B------:R-:W2:Y:S01]  /*77f0*/  @P6 SYNCS.PHASECHK.TRANS64.TRYWAIT P0, [R210+URZ+0x180], R221 ;  /* 0x000180ddd20065a7 */ /* 0x000ea200080011ff */
[----:B------:R-:W-:Y:S01]  /*7800*/  BSSY B1, `(.L_x_118) ;  /* 0x0000023000017945 */ /* 0x000fe20003800000 */
[----:B--2---:R-:W-:Y:S03]  /*7810*/  @P6 SEL R208, RZ, 0x1, !P0 ;  /* 0x00000001ffd06807 */ /* 0x004fe60004000000 */
[----:B------:R-:W-:Y:S05]  /*7820*/  @!P6 BRA `(.L_x_119) ;  /* 0x000000000080e947 */ /* 0x000fea0003800000 */
[----:B------:R-:W-:Y:S01]  /*7830*/  ISETP.NE.AND P1, PT, R209, RZ, PT ;  /* 0x000000ffd100720c */ /* 0x000fe20003f25270 */
[----:B------:R-:W-:Y:S01]  /*7840*/  BSSY B0, `(.L_x_120) ;  /* 0x000000a000007945 */ /* 0x000fe20003800000 */
[----:B------:R-:W-:Y:S11]  /*7850*/  ISETP.NE.AND P0, PT, R208, RZ, PT ;  /* 0x000000ffd000720c */ /* 0x000ff60003f05270 */
[----:B------:R-:W-:Y:S04]  /*7860*/  @P1 IMAD R0, R181, 0x2000, R190 ;  /* 0x00002000b5001824 */ /* 0x000fe800078e02be */
[C---:B------:R-:W-:Y:S01]  /*7870*/  @P1 IMAD.IADD R2, R0.reuse, 0x1, R211 ;  /* 0x0000000100021824 */ /* 0x040fe200078e02d3 */
[----:B------:R-:W-:Y:S03]  /*7880*/  @P1 IADD3 R219, PT, PT, R0, R219, RZ ;  /* 0x000000db00db1210 */ /* 0x000fe60007ffe0ff */
[----:B------:R-:W-:Y:S01]  /*7890*/  @P1 IMAD.IADD R217, R217, 0x1, R2 ;  /* 0x00000001d9d91824 */ /* 0x000fe200078e0202 */
[----:B------:R-:W-:Y:S06]  /*78a0*/  @P0 BRA `(.L_x_121) ;  /* 0x00000000000c0947 */ /* 0x000fec0003800000 */
[----:B------:R-:W-:Y:S04]  /*78b0*/  SHF.L.U32 R3, R180, 0x1f, RZ ;  /* 0x0000001fb4037819 */ /* 0x000fe800000006ff */
[----:B------:R-:W2:Y:S02]  /*78c0*/  SYNCS.PHASECHK.TRANS64.TRYWAIT P0, [R210+URZ+0x180], R3 ;  /* 0x00018003d20075a7 */ /* 0x000ea400080011ff */
[----:B--2---:R-:W-:Y:S05]  /*78d0*/  @!P0 BRA `(.L_x_122) ;  /* 0x0000002400988947 */ /* 0x004fea0003800000 */
.L_x_121:
[----:B------:R-:W-:Y:S05]  /*78e0*/  BSYNC B0 ;  /* 0x0000000000007941 */ /* 0x000fea0003800000 */
.L_x_120:
[----:B------:R-:W-:Y:S01]  /*78f0*/  ISETP.NE.AND P0, PT, R209, RZ, PT ;  /* 0x000000ffd100720c */ /* 0x000fe20003f05270 */
[----:B--2---:R-:W-:Y:S02]  /*7900*/  VIADD R210, R210, 0x190 ;  /* 0x00000190d2d27836 */ /* 0x004fe40000000000 */
[----:B------:R-:W-:Y:S02]  /*7910*/  IMAD.U32 R3, RZ, RZ, UR37 ;  /* 0x00000025ff037e24 */ /* 0x000fe4000f8e00ff */
[----:B------:R-:W-:Y:S03]  /*7920*/  VIADD R181, R181, 0x1 ;  /* 0x00000001b5b57836 */ /* 0x000fe60000000000 */
[----:B------:R-:W-:Y:S05]  /*7930*/  PRMT R3, R3, 0x654, R210 ;  /* 0x0000065403037816 */ /* 0x000fea00000000d2 */
[----:B------:R2:W3:Y:S04]  /*7940*/  @P0 LDS.128 R148, [R0] ;  /* 0x0000000000940984 */ /* 0x0004e80000000c00 */
[----:B------:R2:W4:Y:S04]  /*7950*/  @P0 LDS.128 R152, [R2+0x10] ;  /* 0x0000100002980984 */ /* 0x0005280000000c00 */
        /* <DEDUP_REMOVED lines=9> */
[----:B------:R-:W-:Y:S01]  /*79f0*/  SEL R181, R181, RZ, P0 ;  /* 0x000000ffb5b57207 */ /* 0x000fe20000000000 */
[----:B-----5:R5:W-:Y:S02]  /*7a00*/  SYNCS.ARRIVE.TRANS64.RED.A1T0 RZ, [R3+URZ], RZ ;  /* 0x000000ff03ff79a7 */ /* 0x020be400081004ff */
[----:B-----5:R-:W-:Y:S04]  /*7a10*/  SEL R3, RZ, 0x1, P0 ;  /* 0x00000001ff037807 */ /* 0x020fe80000000000 */
[----:B--234-:R-:W-:Y:S02]  /*7a20*/  LOP3.LUT R180, R180, R3, RZ, 0x3c, !PT ;  /* 0x00000003b4b47212 */ /* 0x01cfe400078e3cff */
.L_x_119:
[----:B------:R-:W-:Y:S05]  /*7a30*/  BSYNC B1 ;  /* 0x0000000000017941 */ /* 0x000fea0003800000 */
.L_x_118:
[----:B------:R-:W-:Y:S05]  /*7a40*/  VIADD R0, R80, 0x40 ;  /* 0x0000004050007836 */ /* 0x000fea0000000000 */
[----:B------:R-:W-:Y:S04]  /*7a50*/  SHF.R.U32.HI R0, RZ, 0x15, R0 ;  /* 0x00000015ff007819 */ /* 0x000fe80000011600 */
[----:B------:R-:W-:Y:S11]  /*7a60*/  LOP3.LUT P0, RZ, R0, 0x3, R173, 0x48, !PT ;  /* 0x0000000300ff7812 */ /* 0x000ff600078048ad */
[----:B------:R-:W-:Y:S02]  /*7a70*/  @!UPT UIADD3 URZ, UPT, UPT, URZ, URZ, URZ ;  /* 0x000000fffffff290 */ /* 0x000fe4000fffe0ff */
[----:B------:R-:W-:Y:S05]  /*7a80*/  @!P0 BRA `(.L_x_123) ;  /* 0x0000000000408947 */ /* 0x000fea0003800000 */
[----:B------:R-:W2:Y:S01]  /*7a90*/  LDCU.64 UR8, c[0x4][0x70] ;  /* 0x01000e00ff0877ac */ /* 0x000ea20008000a00 */
[----:B------:R-:W-:Y:S01]  /*7aa0*/  MOV R3, 0x0 ;  /* 0x0000000000037802 */ /* 0x000fe20000000f00 */
[----:B------:R-:W-:Y:S02]  /*7ab0*/  HFMA2 R12, -RZ, RZ, 0, 5.9604644775390625e-08 ;  /* 0x00000001ff0c7431 */ /* 0x000fe400000001ff */
[----:B------:R-:W-:Y:S02]  /*7ac0*/  IMAD.MOV.U32 R8, RZ, RZ, 0x192 ;  /* 0x00000192ff087424 */ /* 0x000fe400078e00ff */
[----:B------:R-:W-:Y:S01]  /*7ad0*/  IMAD.MOV.U32 R13, RZ, RZ, RZ ;  /* 0x000000ffff0d7224 */ /* 0x000fe200078e00ff */
[----:B------:R-:W3:Y:S01]  /*7ae0*/  LDCU.64 UR6, c[0x4][0x78] ;  /* 0x01000f00ff0677ac */ /* 0x000ee20008000a00 */
[----:B------:R-:W4:Y:S01]  /*7af0*/  LDC.64 R2, c[0x4][R3] ;  /* 0x0100000003027b82 */ /* 0x000f220000000a00 */
[----:B------:R-:W5:Y:S01]  /*7b00*/  LDCU.64 UR4, c[0x4][0x10] ;  /* 0x01000200ff0477ac */ /* 0x000f620008000a00 */
[----:B--2---:R-:W-:Y:S01]  /*7b10*/  MOV R5, UR9 ;  /* 0x0000000900057c02 */ /* 0x004fe20008000f00 */
[----:B------:R-:W-:Y:S01]  /*7b20*/  IMAD.U32 R4, RZ, RZ, UR8 ;  /* 0x00000008ff047e24 */ /* 0x000fe2000f8e00ff */
[----:B---3--:R-:W-:Y:S01]  /*7b30*/  MOV R7, UR7 ;  /* 0x0000000700077c02 */ /* 0x008fe20008000f00 */
[----:B------:R-:W-:Y:S01]  /*7b40*/  IMAD.U32 R6, RZ, RZ, UR6 ;  /* 0x00000006ff067e24 */ /* 0x000fe2000f8e00ff */
[----:B-----5:R-:W-:Y:S01]  /*7b50*/  MOV R11, UR5 ;  /* 0x00000005000b7c02 */ /* 0x020fe20008000f00 */
[----:B------:R-:W-:Y:S02]  /*7b60*/  IMAD.U32 R10, RZ, RZ, UR4 ;  /* 0x00000004ff0a7e24 */ /* 0x000fe4000f8e00ff */
[----:B------:R-:W-:Y:S07]  /*7b70*/  LEPC R20, `(.L_x_123) ;  /* 0x000000001014794e */ /* 0x000fee0000000000 */
[----:B-1--4-:R-:W-:Y:S05]  /*7b80*/  CALL.ABS.NOINC R2 ;  /* 0x0000000002007343 */ /* 0x012fea0003c00000 */
.L_x_123:
[----:B------:R-:W-:Y:S01]  /*7b90*/  ISETP.NE.AND P0, PT, R193, RZ, PT ;  /* 0x000000ffc100720c */ /* 0x000fe20003f05270 */
[----:B------:R-:W-:Y:S05]  /*7ba0*/  WARPSYNC.ALL ;  /* 0x0000000000007948 */ /* 0x000fea0003800000 */
[----:B------:R-:W-:Y:S01]  /*7bb0*/  R2UR UR4, R80 ;  /* 0x00000000500472ca */ /* 0x000fe200000e0000 */
[----:B------:R-:W-:Y:S01]  /*7bc0*/  BSSY.RECONVERGENT B0, `(.L_x_124) ;  /* 0x000011d000007945 */ /* 0x000fe20003800200 */
[----:B------:R-:W-:Y:S02]  /*7bd0*/  F2FP.F16.E4M3.UNPACK_B R11, R149 ;  /* 0x00000095ff0b723e */ /* 0x000fe400020006ff */
[----:B------:R-:W-:Y:S02]  /*7be0*/  F2FP.F16.E4M3.UNPACK_B R10, R150 ;  /* 0x00000096ff0a723e */ /* 0x000fe400020006ff */
[----:B------:R-:W-:Y:S01]  /*7bf0*/  F2FP.F16.E4M3.UNPACK_B R9, R151 ;  /* 0x00000097ff09723e */ /* 0x000fe200020006ff */
[--C-:B------:R-:W-:Y:S01]  /*7c00*/  HADD2.F32 R83, -RZ, R11.reuse.H0_H0 ;  /* 0x2000000bff537230 */ /* 0x100fe20000004100 */
[----:B------:R-:W-:Y:S01]  /*7c10*/  F2FP.F16.E4M3.UNPACK_B R8, R152 ;  /* 0x00000098ff08723e */ /* 0x000fe200020006ff */
[----:B------:R-:W-:Y:S01]  /*7c20*/  HADD2.F32 R84, -RZ, R11.H1_H1 ;  /* 0x3000000bff547230 */ /* 0x000fe20000004100 */
[----:B------:R-:W-:Y:S01]  /*7c30*/  F2FP.F16.E4M3.UNPACK_B R7, R153 ;  /* 0x00000099ff07723e */ /* 0x000fe200020006ff */
[--C-:B------:R-:W-:Y:S01]  /*7c40*/  HADD2.F32 R87, -RZ, R10.reuse.H0_H0 ;  /* 0x2000000aff577230 */ /* 0x100fe20000004100 */
[----:B------:R-:W-:Y:S01]  /*7c50*/  F2FP.F16.E4M3.UNPACK_B R6, R154 ;  /* 0x0000009aff06723e */ /* 0x000fe200020006ff */
[----:B------:R-:W-:Y:S01]  /*7c60*/  HADD2.F32 R88, -RZ, R10.H1_H1 ;  /* 0x3000000aff587230 */ /* 0x000fe20000004100 */
[----:B------:R-:W-:Y:S01]  /*7c70*/  F2FP.F16.E4M3.UNPACK_B R5, R155 ;  /* 0x0000009bff05723e */ /* 0x000fe200020006ff */
[--C-:B------:R-:W-:Y:S01]  /*7c80*/  HADD2.F32 R91, -RZ, R9.reuse.H0_H0 ;  /* 0x20000009ff5b7230 */ /* 0x100fe20000004100 */
[----:B-1----:R-:W-:Y:S01]  /*7c90*/  F2FP.F16.E4M3.UNPACK_B R4, R156 ;  /* 0x0000009cff04723e */ /* 0x002fe200020006ff */
[----:B------:R-:W-:Y:S01]  /*7ca0*/  HADD2.F32 R92, -RZ, R9.H1_H1 ;  /* 0x30000009ff5c7230 */ /* 0x000fe20000004100 */
[-C--:B------:R-:W-:Y:S01]  /*7cb0*/  F2FP.F16.E4M3.UNPACK_B R2, R148.reuse ;  /* 0x00000094ff02723e */ /* 0x080fe200020006ff */
[--C-:B------:R-:W-:Y:S01]  /*7cc0*/  HADD2.F32 R95, -RZ, R8.reuse.H0_H0 ;  /* 0x20000008ff5f7230 */ /* 0x100fe20000004100 */
[----:B------:R-:W-:Y:S01]  /*7cd0*/  F2FP.F16.E4M3.UNPACK_B R148, R148.H1 ;  /* 0x00000094ff94723e */ /* 0x000fe200030006ff */
[----:B------:R-:W-:Y:S01]  /*7ce0*/  HADD2.F32 R97, -RZ, R8.H1_H1 ;  /* 0x30000008ff617230 */ /* 0x000fe20000004100 */
[----:B------:R-:W-:Y:S01]  /*7cf0*/  F2FP.F16.E4M3.UNPACK_B R149, R149.H1 ;  /* 0x00000095ff95723e */ /* 0x000fe200030006ff */
[--C-:B------:R-:W-:Y:S01]  /*7d00*/  HADD2.F32 R98, -RZ, R7.reuse.H0_H0 ;  /* 0x20000007ff627230 */ /* 0x100fe20000004100 */
[----:B------:R-:W-:Y:S01]  /*7d10*/  F2FP.F16.E4M3.UNPACK_B R150, R150.H1 ;  /* 0x00000096ff96723e */ /* 0x000fe200030006ff */
[----:B------:R-:W-:Y:S01]  /*7d20*/  HADD2.F32 R101, -RZ, R7.H1_H1 ;  /* 0x30000007ff657230 */ /* 0x000fe20000004100 */
[----:B------:R-:W-:Y:S01]  /*7d30*/  F2FP.F16.E4M3.UNPACK_B R151, R151.H1 ;  /* 0x00000097ff97723e */ /* 0x000fe200030006ff */
[--C-:B------:R-:W-:Y:S01]  /*7d40*/  HADD2.F32 R102, -RZ, R6.reuse.H0_H0 ;  /* 0x20000006ff667230 */ /* 0x100fe20000004100 */
[----:B------:R-:W-:Y:S01]  /*7d50*/  F2FP.F16.E4M3.UNPACK_B R138, R163 ;  /* 0x000000a3ff8a723e */ /* 0x000fe200020006ff */
[----:B------:R-:W-:Y:S01]  /*7d60*/  HADD2.F32 R105, -RZ, R6.H1_H1 ;  /* 0x30000006ff697230 */ /* 0x000fe20000004100 */
[----:B------:R-:W-:Y:S01]  /*7d70*/  R2UR UR5, R207 ;  /* 0x00000000cf0572ca */ /* 0x000fe200000e0000 */
        /* <DEDUP_REMOVED lines=8> */
[----:B------:R-:W1:Y:S01]  /*7e00*/  LDTM.x64 R4, tmem[UR4+0x40] ;  /* 0x00004004000479ee */ /* 0x000e620008340000 */
[--C-:B------:R-:W-:Y:S01]  /*7e10*/  HADD2.F32 R0, -RZ, R2.reuse.H0_H0 ;  /* 0x20000002ff007230 */ /* 0x100fe20000004100 */
[----:B------:R-:W-:Y:S01]  /*7e20*/  NOP ;  /* 0x0000000000007918 */ /* 0x000fe20000000000 */
[----:B------:R-:W-:Y:S01]  /*7e30*/  HADD2.F32 R2, -RZ, R2.H1_H1 ;  /* 0x30000002ff027230 */ /* 0x000fe20000004100 */
[----:B------:R-:W-:Y:S01]  /*7e40*/  UIADD3 UR5, UPT, UPT, UR5, 0x1f0, URZ ;  /* 0x000001f005057890 */ /* 0x000fe2000fffe0ff */
[--C-:B------:R-:W-:Y:S01]  /*7e50*/  HADD2.F32 R86, -RZ, R149.reuse.H1_H1 ;  /* 0x30000095ff567230 */ /* 0x100fe20000004100 */
[----:B------:R-:W-:Y:S01]  /*7e60*/  F2FP.F16.E4M3.UNPACK_B R132, R161 ;  /* 0x000000a1ff84723e */ /* 0x000fe200020006ff */
[--C-:B------:R-:W-:Y:S01]  /*7e70*/  HADD2.F32 R114, -RZ, R116.reuse.H0_H0 ;  /* 0x20000074ff727230 */ /* 0x100fe20000004100 */
[----:B------:R-:W-:Y:S01]  /*7e80*/  UPRMT UR5, UR37, 0x654, UR5 ;  /* 0x0000065425057896 */ /* 0x000fe20008000005 */
[----:B------:R-:W-:Y:S01]  /*7e90*/  HADD2.F32 R117, -RZ, R116.H1_H1 ;  /* 0x30000074ff757230 */ /* 0x000fe20000004100 */
[----:B------:R-:W-:Y:S01]  /*7ea0*/  F2FP.F16.E4M3.UNPACK_B R136, R162 ;  /* 0x000000a2ff88723e */ /* 0x000fe200020006ff */
[--C-:B------:R-:W-:Y:S01]  /*7eb0*/  HADD2.F32 R118, -RZ, R120.reuse.H0_H0 ;  /* 0x20000078ff767230 */ /* 0x100fe20000004100 */
[----:B------:R-:W-:Y:S01]  /*7ec0*/  F2FP.F16.E4M3.UNPACK_B R152, R152.H1 ;  /* 0x00000098ff98723e */ /* 0x000fe200030006ff */
[----:B------:R-:W-:Y:S01]  /*7ed0*/  HADD2.F32 R121, -RZ, R120.H1_H1 ;  /* 0x30000078ff797230 */ /* 0x000fe20000004100 */
[----:B------:R-:W-:Y:S01]  /*7ee0*/  F2FP.F16.E4M3.UNPACK_B R153, R153.H1 ;  /* 0x00000099ff99723e */ /* 0x000fe200030006ff */
[--C-:B------:R-:W-:Y:S01]  /*7ef0*/  HADD2.F32 R122, -RZ, R124.reuse.H0_H0 ;  /* 0x2000007cff7a7230 */ /* 0x100fe20000004100 */
[----:B------:R-:W-:Y:S01]  /*7f00*/  F2FP.F16.E4M3.UNPACK_B R154, R154.H1 ;  /* 0x0000009aff9a723e */ /* 0x000fe200030006ff */
[----:B-1----:R-:W-:Y:S01]  /*7f10*/  SYNCS.ARRIVE.TRANS64.RED.A1T0 RZ, [UR5], RZ ;  /* 0x000000ffffff79a7 */ /* 0x002fe20008100405 */
[----:B------:R-:W-:Y:S01]  /*7f20*/  HADD2.F32 R125, -RZ, R124.H1_H1 ;  /* 0x3000007cff7d7230 */ /* 0x000fe20000004100 */
[----:B------:R-:W-:Y:S01]  /*7f30*/  F2FP.F16.E4M3.UNPACK_B R155, R155.H1 ;  /* 0x0000009bff9b723e */ /* 0x000fe200030006ff */
[--C-:B------:R-:W-:Y:S01]  /*7f40*/  HADD2.F32 R126, -RZ, R128.reuse.H0_H0 ;  /* 0x20000080ff7e7230 */ /* 0x100fe20000004100 */
[----:B------:R-:W-:Y:S01]  /*7f50*/  F2FP.F16.E4M3.UNPACK_B R156, R156.H1 ;  /* 0x0000009cff9c723e */ /* 0x000fe200030006ff */
[----:B------:R-:W-:Y:S01]  /*7f60*/  HADD2.F32 R129, -RZ, R128.H1_H1 ;  /* 0x30000080ff817230 */ /* 0x000fe20000004100 */
[----:B------:R-:W-:Y:S01]  /*7f70*/  F2FP.F16.E4M3.UNPACK_B R157, R157.H1 ;  /* 0x0000009dff9d723e */ /* 0x000fe200030006ff */
[C---:B------:R-:W-:Y:S01]  /*7f80*/  FMUL R4, R78.reuse, R4 ;  /* 0x000000044e047220 */ /* 0x040fe20000400000 */
[C---:B------:R-:W-:Y:S01]  /*7f90*/  FMUL R5, R78.reuse, R5 ;  /* 0x000000054e057220 */ /* 0x040fe20000400000 */
[----:B------:R-:W-:Y:S02]  /*7fa0*/  HADD2.F32 R3, -RZ, R148.H0_H0 ;  /* 0x20000094ff037230 */ /* 0x000fe40000004100 */
        /* <DEDUP_REMOVED lines=9> */
[C---:B------:R-:W-:Y:S01]  /*8040*/  FMUL R2, R78.reuse, R21 ;  /* 0x000000154e027220 */ /* 0x040fe20000400000 */
[C---:B------:R-:W-:Y:S01]  /*8050*/  FMUL R21, R78.reuse, R28 ;  /* 0x0000001c4e157220 */ /* 0x040fe20000400000 */
[----:B------:R-:W-:Y:S02]  /*8060*/  HADD2.F32 R130, -RZ, R132.H0_H0 ;  /* 0x20000084ff827230 */ /* 0x000fe40000004100 */
[C---:B------:R-:W-:Y:S01]  /*8070*/  FMUL R6, R78.reuse, R6 ;  /* 0x000000064e067220 */ /* 0x040fe20000400000 */
[----:B------:R-:W-:Y:S02]  /*8080*/  HADD2.F32 R82, -RZ, R148.H1_H1 ;  /* 0x30000094ff527230 */ /* 0x000fe40000004100 */
[C---:B------:R-:W-:Y:S01]  /*8090*/  FMUL R7, R78.reuse, R7 ;  /* 0x000000074e077220 */ /* 0x040fe20000400000 */
[----:B------:R-:W-:Y:S02]  /*80a0*/  HADD2.F32 R85, -RZ, R149.H0_H0 ;  /* 0x20000095ff557230 */ /* 0x000fe40000004100 */
[C---:B------:R-:W-:Y:S01]  /*80b0*/  FFMA R6, R81.reuse, R3, R6 ;  /* 0x0000000351067223 */ /* 0x040fe20000000006 */
[----:B------:R-:W-:Y:S02]  /*80c0*/  HADD2.F32 R133, -RZ, R132.H1_H1 ;  /* 0x30000084ff857230 */ /* 0x000fe40000004100 */
[C---:B------:R-:W-:Y:S01]  /*80d0*/  FFMA R7, R81.reuse, R82, R7 ;  /* 0x0000005251077223 */ /* 0x040fe20000000007 */
[C---:B------:R-:W-:Y:S01]  /*80e0*/  FFMA R8, R81.reuse, R83, R8 ;  /* 0x0000005351087223 */ /* 0x040fe20000000008 */
[C---:B------:R-:W-:Y:S01]  /*80f0*/  FFMA R9, R81.reuse, R84, R9 ;  /* 0x0000005451097223 */ /* 0x040fe20000000009 */
[--C-:B------:R-:W-:Y:S02]  /*8100*/  HADD2.F32 R82, -RZ, R138.reuse.H0_H0 ;  /* 0x2000008aff527230 */ /* 0x100fe40000004100 */
[C---:B------:R-:W-:Y:S01]  /*8110*/  FMUL R10, R78.reuse, R10 ;  /* 0x0000000a4e0a7220 */ /* 0x040fe20000400000 */
[----:B------:R-:W-:Y:S02]  /*8120*/  HADD2.F32 R83, -RZ, R138.H1_H1 ;  /* 0x3000008aff537230 */ /* 0x000fe40000004100 */
[C---:B------:R-:W-:Y:S01]  /*8130*/  FMUL R11, R78.reuse, R11 ;  /* 0x0000000b4e0b7220 */ /* 0x040fe20000400000 */
[----:B------:R-:W-:Y:S02]  /*8140*/  HADD2.F32 R89, -RZ, R150.H0_H0 ;  /* 0x20000096ff597230 */ /* 0x000fe40000004100 */
[C---:B------:R-:W-:Y:S01]  /*8150*/  FFMA R10, R81.reuse, R85, R10 ;  /* 0x00000055510a7223 */ /* 0x040fe2000000000a */
[--C-:B------:R-:W-:Y:S02]  /*8160*/  HADD2.F32 R134, -RZ, R136.reuse.H0_H0 ;  /* 0x20000088ff867230 */ /* 0x100fe40000004100 */
[C---:B------:R-:W-:Y:S01]  /*8170*/  FFMA R11, R81.reuse, R86, R11 ;  /* 0x00000056510b7223 */ /* 0x040fe2000000000b */
[C---:B------:R-:W-:Y:S01]  /*8180*/  FFMA R12, R81.reuse, R87, R12 ;  /* 0x00000057510c7223 */ /* 0x040fe2000000000c */
[----:B------:R-:W-:Y:S01]  /*8190*/  FFMA R13, R81, R88, R13 ;  /* 0x00000058510d7223 */ /* 0x000fe2000000000d */
[----:B------:R-:W-:Y:S01]  /*81a0*/  F2FP.SATFINITE.E4M3.F32.PACK_AB_MERGE_C R86, R7, R6, RZ ;  /* 0x000000060756723e */ /* 0x000fe200048070ff */
[C---:B------:R-:W-:Y:S01]  /*81b0*/  FMUL R7, R78.reuse, R24 ;  /* 0x000000184e077220 */ /* 0x040fe20000400000 */
[----:B------:R-:W-:Y:S01]  /*81c0*/  F2FP.SATFINITE.E4M3.F32.PACK_AB_MERGE_C R138, R11, R10, RZ ;  /* 0x0000000a0b8a723e */ /* 0x000fe200048070ff */
[C---:B------:R-:W-:Y:S01]  /*81d0*/  FMUL R10, R78.reuse, R25 ;  /* 0x000000194e0a7220 */ /* 0x040fe20000400000 */
[C---:B------:R-:W-:Y:S01]  /*81e0*/  FMUL R25, R78.reuse, R32 ;  /* 0x000000204e197220 */ /* 0x040fe20000400000 */
[----:B------:R-:W-:Y:S02]  /*81f0*/  HADD2.F32 R137, -RZ, R136.H1_H1 ;  /* 0x30000088ff897230 */ /* 0x000fe40000004100 */
[C---:B------:R-:W-:Y:S01]  /*8200*/  FMUL R14, R78.reuse, R14 ;  /* 0x0000000e4e0e7220 */ /* 0x040fe20000400000 */
[----:B------:R-:W-:Y:S02]  /*8210*/  HADD2.F32 R90, -RZ, R150.H1_H1 ;  /* 0x30000096ff5a7230 */ /* 0x000fe40000004100 */
[C---:B------:R-:W-:Y:S01]  /*8220*/  FMUL R15, R78.reuse, R15 ;  /* 0x0000000f4e0f7220 */ /* 0x040fe20000400000 */
[--C-:B------:R-:W-:Y:S02]  /*8230*/  HADD2.F32 R93, -RZ, R151.reuse.H0_H0 ;  /* 0x20000097ff5d7230 */ /* 0x100fe40000004100 */
[C---:B------:R-:W-:Y:S01]  /*8240*/  FFMA R14, R81.reuse, R89, R14 ;  /* 0x00000059510e7223 */ /* 0x040fe2000000000e */
[----:B------:R-:W-:Y:S02]  /*8250*/  HADD2.F32 R94, -RZ, R151.H1_H1 ;  /* 0x30000097ff5e7230 */ /* 0x000fe40000004100 */
[C---:B------:R-:W-:Y:S01]  /*8260*/  FFMA R15, R81.reuse, R90, R15 ;  /* 0x0000005a510f7223 */ /* 0x040fe2000000000f */
[C---:B------:R-:W-:Y:S01]  /*8270*/  FFMA R16, R81.reuse, R91, R16 ;  /* 0x0000005b51107223 */ /* 0x040fe20000000010 */
[----:B------:R-:W-:Y:S01]  /*8280*/  FFMA R17, R81, R92, R17 ;  /* 0x0000005c51117223 */ /* 0x000fe20000000011 */
[C---:B------:R-:W-:Y:S01]  /*8290*/  FMUL R18, R78.reuse, R18 ;  /* 0x000000124e127220 */ /* 0x040fe20000400000 */
[C---:B------:R-:W-:Y:S01]  /*82a0*/  FMUL R19, R78.reuse, R19 ;  /* 0x000000134e137220 */ /* 0x040fe20000400000 */
[--C-:B------:R-:W-:Y:S01]  /*82b0*/  HADD2.F32 R96, -RZ, R152.reuse.H0_H0 ;  /* 0x20000098ff607230 */ /* 0x100fe20000004100 */
[----:B------:R-:W-:Y:S01]  /*82c0*/  F2FP.SATFINITE.E4M3.F32.PACK_AB_MERGE_C R14, R15, R14, RZ ;  /* 0x0000000e0f0e723e */ /* 0x000fe200048070ff */
[C---:B------:R-:W-:Y:S01]  /*82d0*/  FFMA R18, R81.reuse, R93, R18 ;  /* 0x0000005d51127223 */ /* 0x040fe20000000012 */
[C---:B------:R-:W-:Y:S01]  /*82e0*/  FFMA R19, R81.reuse, R94, R19 ;  /* 0x0000005e51137223 */ /* 0x040fe20000000013 */
[C---:B------:R-:W-:Y:S01]  /*82f0*/  FFMA R0, R81.reuse, R95, R0 ;  /* 0x0000005f51007223 */ /* 0x040fe20000000000 */
[----:B------:R-:W-:Y:S01]  /*8300*/  FFMA R2, R81, R97, R2 ;  /* 0x0000006151027223 */ /* 0x000fe20000000002 */
[----:B------:R-:W-:Y:S02]  /*8310*/  HADD2.F32 R99, -RZ, R152.H1_H1 ;  /* 0x30000098ff637230 */ /* 0x000fe40000004100 */
[C---:B------:R-:W-:Y:S01]  /*8320*/  FMUL R3, R78.reuse, R22 ;  /* 0x000000164e037220 */ /* 0x040fe20000400000 */
[----:B------:R-:W-:Y:S01]  /*8330*/  F2FP.SATFINITE.E4M3.F32.PACK_AB_MERGE_C R18, R19, R18, RZ ;  /* 0x000000121312723e */ /* 0x000fe200048070ff */
[C---:B------:R-:W-:Y:S01]  /*8340*/  FMUL R22, R78.reuse, R29 ;  /* 0x0000001d4e167220 */ /* 0x040fe20000400000 */
[C---:B------:R-:W-:Y:S01]  /*8350*/  FMUL R29, R78.reuse, R36 ;  /* 0x000000244e1d7220 */ /* 0x040fe20000400000 */
[C---:B------:R-:W-:Y:S01]  /*8360*/  FFMA R3, R81.reuse, R96, R3 ;  /* 0x0000006051037223 */ /* 0x040fe20000000003 */
[C---:B------:R-:W-:Y:S01]  /*8370*/  FMUL R6, R78.reuse, R23 ;  /* 0x000000174e067220 */ /* 0x040fe20000400000 */
[--C-:B------:R-:W-:Y:S02]  /*8380*/  HADD2.F32 R100, -RZ, R153.reuse.H0_H0 ;  /* 0x20000099ff647230 */ /* 0x100fe40000004100 */
[C---:B------:R-:W-:Y:S01]  /*8390*/  FMUL R11, R78.reuse, R26 ;  /* 0x0000001a4e0b7220 */ /* 0x040fe20000400000 */
[----:B------:R-:W-:Y:S02]  /*83a0*/  HADD2.F32 R103, -RZ, R153.H1_H1 ;  /* 0x30000099ff677230 */ /* 0x000fe40000004100 */
[C---:B------:R-:W-:Y:S01]  /*83b0*/  FFMA R6, R81.reuse, R99, R6 ;  /* 0x0000006351067223 */ /* 0x040fe20000000006 */
[C---:B------:R-:W-:Y:S01]  /*83c0*/  FFMA R7, R81.reuse, R98, R7 ;  /* 0x0000006251077223 */ /* 0x040fe20000000007 */
[C---:B------:R-:W-:Y:S01]  /*83d0*/  FFMA R10, R81.reuse, R101, R10 ;  /* 0x00000065510a7223 */ /* 0x040fe2000000000a */
[C---:B------:R-:W-:Y:S01]  /*83e0*/  FFMA R11, R81.reuse, R100, R11 ;  /* 0x00000064510b7223 */ /* 0x040fe2000000000b */
[----:B------:R-:W-:Y:S01]  /*83f0*/  FMUL R26, R78, R33 ;  /* 0x000000214e1a7220 */ /* 0x000fe20000400000 */
[----:B------:R-:W-:Y:S01]  /*8400*/  F2FP.SATFINITE.E4M3.F32.PACK_AB_MERGE_C R3, R6, R3, RZ ;  /* 0x000000030603723e */ /* 0x000fe200048070ff */
[C---:B------:R-:W-:Y:S01]  /*8410*/  FMUL R33, R78.reuse, R40 ;  /* 0x000000284e217220 */ /* 0x040fe20000400000 */
        /* <DEDUP_REMOVED lines=8> */
[C---:B------:R-:W-:Y:S01]  /*84a0*/  FMUL R30, R78.reuse, R37 ;  /* 0x000000254e1e7220 */ /* 0x040fe20000400000 */
[C---:B------:R-:W-:Y:S01]  /*84b0*/  FMUL R37, R78.reuse, R44 ;  /* 0x0000002c4e257220 */ /* 0x040fe20000400000 */
[C---:B------:R-:W-:Y:S01]  /*84c0*/  FMUL R24, R78.reuse, R31 ;  /* 0x0000001f4e187220 */ /* 0x040fe20000400000 */
[----:B------:R-:W-:Y:S01]  /*84d0*/  F2FP.F16.E4M3.UNPACK_B R158, R158.H1 ;  /* 0x0000009eff9e723e */ /* 0x000fe200030006ff */
[--C-:B------:R-:W-:Y:S02]  /*84e0*/  HADD2.F32 R108, -RZ, R155.reuse.H0_H0 ;  /* 0x2000009bff6c7230 */ /* 0x100fe40000004100 */
[----:B------:R-:W-:Y:S01]  /*84f0*/  FMUL R27, R78, R34 ;  /* 0x000000224e1b7220 */ /* 0x000fe20000400000 */
[----:B------:R-:W-:Y:S02]  /*8500*/  HADD2.F32 R111, -RZ, R155.H1_H1 ;  /* 0x3000009bff6f7230 */ /* 0x000fe40000004100 */
[C---:B------:R-:W-:Y:S01]  /*8510*/  FFMA R24, R81.reuse, R107, R24 ;  /* 0x0000006b51187223 */ /* 0x040fe20000000018 */
[----:B------:R-:W-:Y:S01]  /*8520*/  F2FP.F16.E4M3.UNPACK_B R159, R159.H1 ;  /* 0x0000009fff9f723e */ /* 0x000fe200030006ff */
[C---:B------:R-:W-:Y:S01]  /*8530*/  FFMA R25, R81.reuse, R106, R25 ;  /* 0x0000006a51197223 */ /* 0x040fe20000000019 */
[C---:B------:R-:W-:Y:S01]  /*8540*/  FFMA R26, R81.reuse, R109, R26 ;  /* 0x0000006d511a7223 */ /* 0x040fe2000000001a */
[----:B------:R-:W-:Y:S01]  /*8550*/  F2FP.F16.E4M3.UNPACK_B R160, R160.H1 ;  /* 0x000000a0ffa0723e */ /* 0x000fe200030006ff */
[C---:B------:R-:W-:Y:S01]  /*8560*/  FFMA R27, R81.reuse, R108, R27 ;  /* 0x0000006c511b7223 */ /* 0x040fe2000000001b */
[----:B------:R-:W-:Y:S01]  /*8570*/  F2FP.SATFINITE.E4M3.F32.PACK_AB_MERGE_C R6, R24, R23, RZ ;  /* 0x000000171806723e */ /* 0x000fe200048070ff */
[C---:B------:R-:W-:Y:S01]  /*8580*/  FMUL R34, R78.reuse, R41 ;  /* 0x000000294e227220 */ /* 0x040fe20000400000 */
[C---:B------:R-:W-:Y:S01]  /*8590*/  FMUL R41, R78.reuse, R48 ;  /* 0x000000304e297220 */ /* 0x040fe20000400000 */
[----:B------:R-:W-:Y:S01]  /*85a0*/  FMUL R28, R78, R35 ;  /* 0x000000234e1c7220 */ /* 0x000fe20000400000 */
[----:B------:R-:W-:Y:S01]  /*85b0*/  F2FP.F16.E4M3.UNPACK_B R161, R161.H1 ;  /* 0x000000a1ffa1723e */ /* 0x000fe200030006ff */
[--C-:B------:R-:W-:Y:S01]  /*85c0*/  HADD2.F32 R112, -RZ, R156.reuse.H0_H0 ;  /* 0x2000009cff707230 */ /* 0x100fe20000004100 */
[----:B------:R-:W-:Y:S01]  /*85d0*/  F2FP.SATFINITE.E4M3.F32.PACK_AB_MERGE_C R6, R22, R21, R6 ;  /* 0x000000151606723e */ /* 0x000fe20004807006 */
[C---:B------:R-:W-:Y:S01]  /*85e0*/  FFMA R28, R81.reuse, R111, R28 ;  /* 0x0000006f511c7223 */ /* 0x040fe2000000001c */
[C---:B------:R-:W-:Y:S01]  /*85f0*/  FFMA R29, R81.reuse, R110, R29 ;  /* 0x0000006e511d7223 */ /* 0x040fe2000000001d */
[C---:B------:R-:W-:Y:S01]  /*8600*/  FFMA R30, R81.reuse, R113, R30 ;  /* 0x00000071511e7223 */ /* 0x040fe2000000001e */
[----:B------:R-:W-:Y:S02]  /*8610*/  HADD2.F32 R115, -RZ, R156.H1_H1 ;  /* 0x3000009cff737230 */ /* 0x000fe40000004100 */
[C---:B------:R-:W-:Y:S01]  /*8620*/  FMUL R31, R78.reuse, R38 ;  /* 0x000000264e1f7220 */ /* 0x040fe20000400000 */
[----:B------:R-:W-:Y:S01]  /*8630*/  F2FP.F16.E4M3.UNPACK_B R162, R162.H1 ;  /* 0x000000a2ffa2723e */ /* 0x000fe200030006ff */
[C---:B------:R-:W-:Y:S01]  /*8640*/  FMUL R38, R78.reuse, R45 ;  /* 0x0000002d4e267220 */ /* 0x040fe20000400000 */
[C---:B------:R-:W-:Y:S01]  /*8650*/  FMUL R45, R78.reuse, R52 ;  /* 0x000000344e2d7220 */ /* 0x040fe20000400000 */
[----:B------:R-:W-:Y:S01]  /*8660*/  F2FP.F16.E4M3.UNPACK_B R163, R163.H1 ;  /* 0x000000a3ffa3723e */ /* 0x000fe200030006ff */
[----:B------:R-:W-:Y:S01]  /*8670*/  FFMA R31, R81, R112, R31 ;  /* 0x00000070511f7223 */ /* 0x000fe2000000001f */
[----:B------:R-:W-:Y:S01]  /*8680*/  FMUL R52, R78, R59 ;  /* 0x0000003b4e347220 */ /* 0x000fe20000400000 */
[----:B------:R-:W-:Y:S01]  /*8690*/  IADD3 R76, PT, PT, R76, 0x1, RZ ;  /* 0x000000014c4c7810 */ /* 0x000fe20007ffe0ff */
[C---:B------:R-:W-:Y:S01]  /*86a0*/  FMUL R59, R78.reuse, R66 ;  /* 0x000000424e3b7220 */ /* 0x040fe20000400000 */
[----:B------:R-:W-:Y:S01]  /*86b0*/  F2FP.SATFINITE.E4M3.F32.PACK_AB_MERGE_C R66, R13, R12, R14 ;  /* 0x0000000c0d42723e */ /* 0x000fe2000480700e */
[C---:B------:R-:W-:Y:S01]  /*86c0*/  FMUL R32, R78.reuse, R39 ;  /* 0x000000274e207220 */ /* 0x040fe20000400000 */
[--C-:B------:R-:W-:Y:S02]  /*86d0*/  HADD2.F32 R116, -RZ, R157.reuse.H0_H0 ;  /* 0x2000009dff747230 */ /* 0x100fe40000004100 */
[C---:B------:R-:W-:Y:S01]  /*86e0*/  FMUL R35, R78.reuse, R42 ;  /* 0x0000002a4e237220 */ /* 0x040fe20000400000 */
[----:B------:R-:W-:Y:S02]  /*86f0*/  HADD2.F32 R119, -RZ, R157.H1_H1 ;  /* 0x3000009dff777230 */ /* 0x000fe40000004100 */
[C---:B------:R-:W-:Y:S01]  /*8700*/  FFMA R32, R81.reuse, R115, R32 ;  /* 0x0000007351207223 */ /* 0x040fe20000000020 */
[----:B------:R-:W-:Y:S01]  /*8710*/  FMUL R36, R78, R43 ;  /* 0x0000002b4e247220 */ /* 0x000fe20000400000 */
[C---:B------:R-:W-:Y:S01]  /*8720*/  FFMA R33, R81.reuse, R114, R33 ;  /* 0x0000007251217223 */ /* 0x040fe20000000021 */
[C---:B------:R-:W-:Y:S01]  /*8730*/  FFMA R34, R81.reuse, R117, R34 ;  /* 0x0000007551227223 */ /* 0x040fe20000000022 */
[--C-:B------:R-:W-:Y:S01]  /*8740*/  HADD2.F32 R120, -RZ, R158.reuse.H0_H0 ;  /* 0x2000009eff787230 */ /* 0x100fe20000004100 */
[----:B------:R-:W-:Y:S01]  /*8750*/  F2FP.SATFINITE.E4M3.F32.PACK_AB_MERGE_C R32, R32, R31, RZ ;  /* 0x0000001f2020723e */ /* 0x000fe200048070ff */
[C---:B------:R-:W-:Y:S01]  /*8760*/  FFMA R35, R81.reuse, R116, R35 ;  /* 0x0000007451237223 */ /* 0x040fe20000000023 */
[----:B------:R-:W-:Y:S02]  /*8770*/  HADD2.F32 R123, -RZ, R158.H1_H1 ;  /* 0x3000009eff7b7230 */ /* 0x000fe40000004100 */
[----:B------:R-:W-:Y:S01]  /*8780*/  FMUL R39, R78, R46 ;  /* 0x0000002e4e277220 */ /* 0x000fe20000400000 */
[----:B------:R-:W-:Y:S01]  /*8790*/  F2FP.SATFINITE.E4M3.F32.PACK_AB_MERGE_C R32, R30, R29, R32 ;  /* 0x0000001d1e20723e */ /* 0x000fe20004807020 */
[C---:B------:R-:W-:Y:S01]  /*87a0*/  FFMA R36, R81.reuse, R119, R36 ;  /* 0x0000007751247223 */ /* 0x040fe20000000024 */
[C---:B------:R-:W-:Y:S01]  /*87b0*/  FMUL R40, R78.reuse, R47 ;  /* 0x0000002f4e287220 */ /* 0x040fe20000400000 */
[C---:B------:R-:W-:Y:S01]  /*87c0*/  FFMA R37, R81.reuse, R118, R37 ;  /* 0x0000007651257223 */ /* 0x040fe20000000025 */
[C---:B------:R-:W-:Y:S01]  /*87d0*/  FFMA R38, R81.reuse, R121, R38 ;  /* 0x0000007951267223 */ /* 0x040fe20000000026 */
[C---:B------:R-:W-:Y:S01]  /*87e0*/  FMUL R42, R78.reuse, R49 ;  /* 0x000000314e2a7220 */ /* 0x040fe20000400000 */
[--C-:B------:R-:W-:Y:S02]  /*87f0*/  HADD2.F32 R124, -RZ, R159.reuse.H0_H0 ;  /* 0x2000009fff7c7230 */ /* 0x100fe40000004100 */
[C---:B------:R-:W-:Y:S01]  /*8800*/  FFMA R39, R81.reuse, R120, R39 ;  /* 0x0000007851277223 */ /* 0x040fe20000000027 */
[----:B------:R-:W-:Y:S02]  /*8810*/  HADD2.F32 R127, -RZ, R159.H1_H1 ;  /* 0x3000009fff7f7230 */ /* 0x000fe40000004100 */
[C---:B------:R-:W-:Y:S01]  /*8820*/  FMUL R43, R78.reuse, R50 ;  /* 0x000000324e2b7220 */ /* 0x040fe20000400000 */
[C---:B------:R-:W-:Y:S01]  /*8830*/  FFMA R40, R81.reuse, R123, R40 ;  /* 0x0000007b51287223 */ /* 0x040fe20000000028 */
[C---:B------:R-:W-:Y:S01]  /*8840*/  FMUL R44, R78.reuse, R51 ;  /* 0x000000334e2c7220 */ /* 0x040fe20000400000 */
[C---:B------:R-:W-:Y:S01]  /*8850*/  FFMA R41, R81.reuse, R122, R41 ;  /* 0x0000007a51297223 */ /* 0x040fe20000000029 */
[C---:B------:R-:W-:Y:S01]  /*8860*/  FMUL R50, R78.reuse, R57 ;  /* 0x000000394e327220 */ /* 0x040fe20000400000 */
[C---:B------:R-:W-:Y:S01]  /*8870*/  FMUL R57, R78.reuse, R64 ;  /* 0x000000404e397220 */ /* 0x040fe20000400000 */
[----:B------:R-:W-:Y:S01]  /*8880*/  FFMA R42, R81, R125, R42 ;  /* 0x0000007d512a7223 */ /* 0x000fe2000000002a */
[C---:B------:R-:W-:Y:S01]  /*8890*/  FMUL R46, R78.reuse, R53 ;  /* 0x000000354e2e7220 */ /* 0x040fe20000400000 */
[--C-:B------:R-:W-:Y:S01]  /*88a0*/  HADD2.F32 R128, -RZ, R160.reuse.H0_H0 ;  /* 0x200000a0ff807230 */ /* 0x100fe20000004100 */
[----:B------:R-:W-:Y:S01]  /*88b0*/  F2FP.SATFINITE.E4M3.F32.PACK_AB_MERGE_C R64, R5, R4, R86 ;  /* 0x000000040540723e */ /* 0x000fe20004807056 */
[C---:B------:R-:W-:Y:S01]  /*88c0*/  FMUL R51, R78.reuse, R58 ;  /* 0x0000003a4e337220 */ /* 0x040fe20000400000 */
[C---:B------:R-:W-:Y:S01]  /*88d0*/  FMUL R53, R78.reuse, R60 ;  /* 0x0000003c4e357220 */ /* 0x040fe20000400000 */
[C---:B------:R-:W-:Y:S01]  /*88e0*/  FFMA R43, R81.reuse, R124, R43 ;  /* 0x0000007c512b7223 */ /* 0x040fe2000000002b */
[----:B------:R-:W-:Y:S02]  /*88f0*/  HADD2.F32 R131, -RZ, R160.H1_H1 ;  /* 0x300000a0ff837230 */ /* 0x000fe40000004100 */
[C---:B------:R-:W-:Y:S01]  /*8900*/  FMUL R47, R78.reuse, R54 ;  /* 0x000000364e2f7220 */ /* 0x040fe20000400000 */
[C---:B------:R-:W-:Y:S01]  /*8910*/  FMUL R58, R78.reuse, R65 ;  /* 0x000000414e3a7220 */ /* 0x040fe20000400000 */
[----:B------:R-:W-:Y:S01]  /*8920*/  FMUL R60, R78, R67 ;  /* 0x000000434e3c7220 */ /* 0x000fe20000400000 */
[----:B------:R-:W-:Y:S01]  /*8930*/  F2FP.SATFINITE.E4M3.F32.PACK_AB_MERGE_C R5, R20, R11, RZ ;  /* 0x0000000b1405723e */ /* 0x000fe200048070ff */
[----:B------:R-:W-:Y:S01]  /*8940*/  FFMA R44, R81, R127, R44 ;  /* 0x0000007f512c7223 */ /* 0x000fe2000000002c */
[C---:B------:R-:W-:Y:S01]  /*8950*/  FMUL R48, R78.reuse, R55 ;  /* 0x000000374e307220 */ /* 0x040fe20000400000 */
[----:B------:R-:W-:Y:S01]  /*8960*/  F2FP.SATFINITE.E4M3.F32.PACK_AB_MERGE_C R65, R9, R8, R138 ;  /* 0x000000080941723e */ /* 0x000fe2000480708a */
[----:B------:R-:W-:Y:S01]  /*8970*/  FFMA R45, R81, R126, R45 ;  /* 0x0000007e512d7223 */ /* 0x000fe2000000002d */
[----:B------:R-:W-:Y:S01]  /*8980*/  F2FP.SATFINITE.E4M3.F32.PACK_AB_MERGE_C R67, R17, R16, R18 ;  /* 0x000000101143723e */ /* 0x000fe20004807012 */
[----:B------:R-:W-:Y:S01]  /*8990*/  FMUL R49, R78, R56 ;  /* 0x000000384e317220 */ /* 0x000fe20000400000 */
[C---:B------:R-:W-:Y:S01]  /*89a0*/  FFMA R46, R81.reuse, R129, R46 ;  /* 0x00000081512e7223 */ /* 0x040fe2000000002e */
[--C-:B------:R-:W-:Y:S02]  /*89b0*/  HADD2.F32 R132, -RZ, R161.reuse.H0_H0 ;  /* 0x200000a1ff847230 */ /* 0x100fe40000004100 */
[C---:B------:R-:W-:Y:S01]  /*89c0*/  FFMA R47, R81.reuse, R128, R47 ;  /* 0x00000080512f7223 */ /* 0x040fe2000000002f */
[----:B------:R1:W-:Y:S01]  /*89d0*/  STS.128 [R172+UR49+0x6400], R64 ;  /* 0x00640040ac007988 */ /* 0x0003e20008000c31 */
[----:B------:R-:W-:Y:S01]  /*89e0*/  HADD2.F32 R135, -RZ, R161.H1_H1 ;  /* 0x300000a1ff877230 */ /* 0x000fe20000004100 */
[----:B------:R-:W-:Y:S01]  /*89f0*/  F2FP.SATFINITE.E4M3.F32.PACK_AB_MERGE_C R5, R10, R7, R5 ;  /* 0x000000070a05723e */ /* 0x000fe20004807005 */
[C---:B------:R-:W-:Y:S01]  /*8a00*/  FFMA R48, R81.reuse, R131, R48 ;  /* 0x0000008351307223 */ /* 0x040fe20000000030 */
[----:B------:R-:W-:Y:S01]  /*8a10*/  F2FP.SATFINITE.E4M3.F32.PACK_AB_MERGE_C R7, R28, R27, RZ ;  /* 0x0000001b1c07723e */ /* 0x000fe200048070ff */
        /* <DEDUP_REMOVED lines=8> */
[----:B------:R-:W-:Y:S01]  /*8aa0*/  FMUL R56, R78, R63 ;  /* 0x0000003f4e387220 */ /* 0x000fe20000400000 */
[----:B------:R-:W-:Y:S01]  /*8ab0*/  F2FP.SATFINITE.E4M3.F32.PACK_AB_MERGE_C R4, R2, R0, R3 ;  /* 0x000000000204723e */ /* 0x000fe20004807003 */
[C---:B------:R-:W-:Y:S01]  /*8ac0*/  FFMA R53, R81.reuse, R134, R53 ;  /* 0x0000008651357223 */ /* 0x040fe20000000035 */
[----:B------:R-:W-:Y:S01]  /*8ad0*/  F2FP.SATFINITE.E4M3.F32.PACK_AB_MERGE_C R7, R26, R25, R7 ;  /* 0x000000191a07723e */ /* 0x000fe20004807007 */
[C---:B------:R-:W-:Y:S01]  /*8ae0*/  FFMA R54, R81.reuse, R137, R54 ;  /* 0x0000008951367223 */ /* 0x040fe20000000036 */
[--C-:B------:R-:W-:Y:S02]  /*8af0*/  HADD2.F32 R84, -RZ, R163.reuse.H0_H0 ;  /* 0x200000a3ff547230 */ /* 0x100fe40000004100 */
[C---:B------:R-:W-:Y:S01]  /*8b00*/  FFMA R55, R81.reuse, R136, R55 ;  /* 0x0000008851377223 */ /* 0x040fe20000000037 */
[----:B------:R-:W-:Y:S01]  /*8b10*/  HADD2.F32 R85, -RZ, R163.H1_H1 ;  /* 0x300000a3ff557230 */ /* 0x000fe20000004100 */
[----:B------:R1:W-:Y:S01]  /*8b20*/  STS.128 [R204+0x6010], R4 ;  /* 0x00601004cc007388 */ /* 0x0003e20000000c00 */
[----:B------:R-:W-:Y:S01]  /*8b30*/  F2FP.SATFINITE.E4M3.F32.PACK_AB_MERGE_C R35, R36, R35, RZ ;  /* 0x000000232423723e */ /* 0x000fe200048070ff */
[C---:B------:R-:W-:Y:S01]  /*8b40*/  FFMA R56, R81.reuse, R139, R56 ;  /* 0x0000008b51387223 */ /* 0x040fe20000000038 */
[----:B------:R-:W-:Y:S01]  /*8b50*/  F2FP.SATFINITE.E4M3.F32.PACK_AB_MERGE_C R39, R40, R39, RZ ;  /* 0x000000272827723e */ /* 0x000fe200048070ff */
[C---:B------:R-:W-:Y:S01]  /*8b60*/  FFMA R57, R81.reuse, R82, R57 ;  /* 0x0000005251397223 */ /* 0x040fe20000000039 */
[----:B------:R-:W-:Y:S01]  /*8b70*/  F2FP.SATFINITE.E4M3.F32.PACK_AB_MERGE_C R43, R44, R43, RZ ;  /* 0x0000002b2c2b723e */ /* 0x000fe200048070ff */
[C---:B------:R-:W-:Y:S01]  /*8b80*/  FFMA R58, R81.reuse, R83, R58 ;  /* 0x00000053513a7223 */ /* 0x040fe2000000003a */
[C---:B------:R-:W-:Y:S01]  /*8b90*/  FFMA R59, R81.reuse, R84, R59 ;  /* 0x00000054513b7223 */ /* 0x040fe2000000003b */
[----:B------:R-:W-:Y:S01]  /*8ba0*/  F2FP.SATFINITE.E4M3.F32.PACK_AB_MERGE_C R33, R34, R33, R35 ;  /* 0x000000212221723e */ /* 0x000fe20004807023 */
        /* <DEDUP_REMOVED lines=11> */
[----:B------:R-:W-:Y:S05]  /*8c60*/  F2FP.SATFINITE.E4M3.F32.PACK_AB_MERGE_C R51, R58, R57, R59 ;  /* 0x000000393a33723e */ /* 0x000fea000480703b */
        /* <DEDUP_REMOVED lines=9> */
[----:B------:R-:W-:Y:S02]  /*8d00*/  UIADD3 UR8, UP0, UPT, UR52, 0x680, URZ ;  /* 0x0000068034087890 */ /* 0x000fe4000ff1e0ff */
[----:B------:R-:W-:Y:S02]  /*8d10*/  UIADD3 UR5, UPT, UPT, UR41, 0x40, URZ ;  /* 0x0000004029057890 */ /* 0x000fe4000fffe0ff */
[----:B------:R-:W-:Y:S02]  /*8d20*/  UIADD3 UR4, UPT, UPT, UR49, 0x6400, URZ ;  /* 0x0000640031047890 */ /* 0x000fe4000fffe0ff */
[----:B------:R-:W-:Y:S01]  /*8d30*/  UIADD3.X UR9, UPT, UPT, URZ, UR53, URZ, UP0, !UPT ;  /* 0x00000035ff097290 */ /* 0x000fe200087fe4ff */
[----:B------:R-:W-:Y:S01]  /*8d40*/  UMOV UR6, UR42 ;  /* 0x0000002a00067c82 */ /* 0x000fe20008000000 */
[----:B------:R-:W-:Y:S07]  /*8d50*/  UMOV UR7, UR36 ;  /* 0x0000002400077c82 */ /* 0x000fee0008000000 */
[----:B------:R2:W-:Y:S01]  /*8d60*/  UTMASTG.3D [UR4], [UR8] ;  /* 0x00000004080073b5 */ /* 0x0005e20008010000 */
[----:B------:R0:W-:Y:S01]  /*8d70*/  UTMACMDFLUSH ;  /* 0x00000000000079b7 */ /* 0x0001e20000000000 */
[----:B--2---:R-:W-:Y:S04]  /*8d80*/  DEPBAR.LE SB0, 0x1 ;  /* 0x000080400000791a */ /* 0x004fe80000000000 */
.L_x_125:
[----:B------:R-:W-:Y:S05]  /*8d90*/  BSYNC.RECONVERGENT B0 ;  /* 0x0000000000007941 */ /* 0x000fea0003800200 */
.L_x_124:
[----:B------:R-:W-:Y:S01]  /*8da0*/  BAR.SYNC.DEFER_BLOCKING 0x1, 0x80 ;  /* 0x0042000000007b1d */ /* 0x000fe20000010000 */
[----:B------:R-:W-:Y:S01]  /*8db0*/  ISETP.NE.AND P2, PT, R194, RZ, PT ;  /* 0x000000ffc200720c */ /* 0x000fe20003f45270 */
[----:B------:R-:W-:Y:S01]  /*8dc0*/  IMAD.IADD R20, R75, 0x1, R147 ;  /* 0x000000014b147824 */ /* 0x000fe200078e0293 */
[----:B------:R-:W-:Y:S01]  /*8dd0*/  ISETP.NE.AND P0, PT, R195, 0x2, PT ;  /* 0x00000002c300780c */ /* 0x000fe20003f05270 */
[----:B------:R-:W-:Y:S01]  /*8de0*/  IMAD.IADD R21, R77, 0x1, R170 ;  /* 0x000000014d157824 */ /* 0x000fe200078e02aa */
[----:B------:R-:W-:Y:S02]  /*8df0*/  ISETP.NE.AND P1, PT, R76, 0x4, PT ;  /* 0x000000044c00780c */ /* 0x000fe40003f25270 */
[----:B------:R-:W-:Y:S02]  /*8e00*/  SEL R3, RZ, 0x1, P0 ;  /* 0x00000001ff037807 */ /* 0x000fe40000000000 */
[----:B------:R-:W-:Y:S02]  /*8e10*/  SEL R0, RZ, 0x1, P1 ;  /* 0x00000001ff007807 */ /* 0x000fe40000800000 */
[----:B------:R-:W-:Y:S02]  /*8e20*/  LOP3.LUT R182, R182, R3, RZ, 0x3c, !PT ;  /* 0x00000003b6b67212 */ /* 0x000fe400078e3cff */
[----:B------:R-:W-:Y:S02]  /*8e30*/  LOP3.LUT R183, R183, R0, RZ, 0x3c, !PT ;  /* 0x00000000b7b77212 */ /* 0x000fe400078e3cff */
[----:B------:R-:W-:Y:S02]  /*8e40*/  @P2 R2UR UR36, R179 ;  /* 0x00000000b32422ca */ /* 0x000fe400000e0000 */
[----:B------:R-:W-:Y:S02]  /*8e50*/  SEL R195, R195, RZ, P0 ;  /* 0x000000ffc3c37207 */ /* 0x000fe40000000000 */
[----:B------:R-:W-:Y:S01]  /*8e60*/  SEL R76, R76, RZ, P1 ;  /* 0x000000ff4c4c7207 */ /* 0x000fe20000800000 */
[----:B------:R-:W-:Y:S10]  /*8e70*/  @P2 BRA `(.L_x_126) ;  /* 0xffffffc400bc2947 */ /* 0x000ff4000383ffff */
[----:B------:R-:W-:Y:S05]  /*8e80*/  EXIT ;  /* 0x000000000000794d */ /* 0x000fea0003800000 */
.L_x_20:
[----:B--2---:R2:W1:Y:S02]  /*8e90*/  SYNCS.PHASECHK.TRANS64.TRYWAIT P0, [R3+URZ+0x220], R2 ;  /* 0x00022002030075a7 */ /* 0x00446400080011ff */
[----:B-1----:R-:W-:Y:S05]  /*8ea0*/  @!P0 NANOSLEEP.SYNCS 0x989680 ;  /* 0x009896800000895d */ /* 0x002fea0003900000 */
[----:B------:R-:W1:Y:S02]  /*8eb0*/  @!P0 SYNCS.PHASECHK.TRANS64 P0, [R3+URZ+0x220], R2 ;  /* 0x00022002030085a7 */ /* 0x000e6400080010ff */
[----:B-1----:R-:W-:Y:S05]  /*8ec0*/  @!P0 BRA `(.L_x_20) ;  /* 0xfffffffc00f08947 */ /* 0x002fea000383ffff */
[----:B------:R-:W-:Y:S05]  /*8ed0*/  BRA `(.L_x_127) ;  /* 0xffffff88005c7947 */ /* 0x000fea000383ffff */
.L_x_23:
[----:B-1----:R-:W-:-:S07]  /*8ee0*/  MOV R2, UR33 ;  /* 0x0000002100027c02 */ /* 0x002fce0008000f00 */
.L_x_128:
[----:B-1----:R1:W2:Y:S02]  /*8ef0*/  SYNCS.PHASECHK.TRANS64.TRYWAIT P0, [R2+URZ+0xc0], R5 ;  /* 0x0000c005020075a7 */ /* 0x0022a400080011ff */
[----:B--2---:R-:W-:Y:S05]  /*8f00*/  @!P0 NANOSLEEP.SYNCS 0x989680 ;  /* 0x009896800000895d */ /* 0x004fea0003900000 */
[----:B------:R-:W2:Y:S02]  /*8f10*/  @!P0 SYNCS.PHASECHK.TRANS64 P0, [R2+URZ+0xc0], R5 ;  /* 0x0000c005020085a7 */ /* 0x000ea400080010ff */
[----:B--2---:R-:W-:Y:S05]  /*8f20*/  @!P0 BRA `(.L_x_128) ;  /* 0xfffffffc00f08947 */ /* 0x004fea000383ffff */
[----:B------:R-:W-:Y:S05]  /*8f30*/  BRA `(.L_x_22) ;  /* 0xffffff8800ac7947 */ /* 0x000fea000383ffff */
.L_x_29:
[----:B-1----:R-:W-:-:S07]  /*8f40*/  MOV R2, UR17 ;  /* 0x0000001100027c02 */ /* 0x002fce0008000f00 */
.L_x_129:
[----:B-1----:R1:W2:Y:S02]  /*8f50*/  SYNCS.PHASECHK.TRANS64.TRYWAIT P0, [R2+URZ+0xc0], R5 ;  /* 0x0000c005020075a7 */ /* 0x0022a400080011ff */
[----:B--2---:R-:W-:Y:S05]  /*8f60*/  @!P0 NANOSLEEP.SYNCS 0x989680 ;  /* 0x009896800000895d */ /* 0x004fea0003900000 */
[----:B------:R-:W2:Y:S02]  /*8f70*/  @!P0 SYNCS.PHASECHK.TRANS64 P0, [R2+URZ+0xc0], R5 ;  /* 0x0000c005020085a7 */ /* 0x000ea400080010ff */
[----:B--2---:R-:W-:Y:S05]  /*8f80*/  @!P0 BRA `(.L_x_129) ;  /* 0xfffffffc00f08947 */ /* 0x004fea000383ffff */
[----:B------:R-:W-:Y:S05]  /*8f90*/  BRA `(.L_x_28) ;  /* 0xffffff8c00507947 */ /* 0x000fea000383ffff */
.L_x_33:
[----:B-1----:R1:W2:Y:S02]  /*8fa0*/  SYNCS.PHASECHK.TRANS64.TRYWAIT P0, [R2+URZ+0x1b0], R3 ;  /* 0x0001b003020075a7 */ /* 0x0022a400080011ff */
[----:B--2---:R-:W-:Y:S05]  /*8fb0*/  @!P0 NANOSLEEP.SYNCS 0x989680 ;  /* 0x009896800000895d */ /* 0x004fea0003900000 */
[----:B------:R-:W2:Y:S02]  /*8fc0*/  @!P0 SYNCS.PHASECHK.TRANS64 P0, [R2+URZ+0x1b0], R3 ;  /* 0x0001b003020085a7 */ /* 0x000ea400080010ff */
[----:B--2---:R-:W-:Y:S05]  /*8fd0*/  @!P0 BRA `(.L_x_33) ;  /* 0xfffffffc00f08947 */ /* 0x004fea000383ffff */
[----:B------:R-:W-:Y:S05]  /*8fe0*/  BRA `(.L_x_130) ;  /* 0xffffff8c00dc7947 */ /* 0x000fea000383ffff */
.L_x_37:
[----:B----4-:R-:W-:-:S07]  /*8ff0*/  MOV R0, UR5 ;  /* 0x0000000500007c02 */ /* 0x010fce0008000f00 */
.L_x_131:
[----:B-1----:R1:W2:Y:S02]  /*9000*/  SYNCS.PHASECHK.TRANS64.TRYWAIT P0, [R0+URZ], R3 ;  /* 0x00000003000075a7 */ /* 0x0022a400080011ff */
[----:B--2---:R-:W-:Y:S05]  /*9010*/  @!P0 NANOSLEEP.SYNCS 0x989680 ;  /* 0x009896800000895d */ /* 0x004fea0003900000 */
[----:B------:R-:W2:Y:S02]  /*9020*/  @!P0 SYNCS.PHASECHK.TRANS64 P0, [R0+URZ], R3 ;  /* 0x00000003000085a7 */ /* 0x000ea400080010ff */
[----:B--2---:R-:W-:Y:S05]  /*9030*/  @!P0 BRA `(.L_x_131) ;  /* 0xfffffffc00f08947 */ /* 0x004fea000383ffff */
[----:B------:R-:W-:Y:S05]  /*9040*/  BRA `(.L_x_132) ;  /* 0xffffff94004c7947 */ /* 0x000fea000383ffff */
.L_x_38:
[----:B----4-:R-:W-:-:S07]  /*9050*/  MOV R0, UR5 ;  /* 0x0000000500007c02 */ /* 0x010fce0008000f00 */
.L_x_133:
[----:B-1----:R1:W2:Y:S02]  /*9060*/  SYNCS.PHASECHK.TRANS64.TRYWAIT P0, [R0+URZ], R3 ;  /* 0x00000003000075a7 */ /* 0x0022a400080011ff */
[----:B--2---:R-:W-:Y:S05]  /*9070*/  @!P0 NANOSLEEP.SYNCS 0x989680 ;  /* 0x009896800000895d */ /* 0x004fea0003900000 */
[----:B------:R-:W2:Y:S02]  /*9080*/  @!P0 SYNCS.PHASECHK.TRANS64 P0, [R0+URZ], R3 ;  /* 0x00000003000085a7 */ /* 0x000ea400080010ff */
[----:B--2---:R-:W-:Y:S05]  /*9090*/  @!P0 BRA `(.L_x_133) ;  /* 0xfffffffc00f08947 */ /* 0x004fea000383ffff */
[----:B------:R-:W-:Y:S05]  /*90a0*/  BRA `(.L_x_134) ;  /* 0xffffff9400587947 */ /* 0x000fea000383ffff */
.L_x_39:
[----:B----4-:R-:W-:-:S07]  /*90b0*/  MOV R0, UR5 ;  /* 0x0000000500007c02 */ /* 0x010fce0008000f00 */
.L_x_135:
[----:B-1----:R1:W2:Y:S02]  /*90c0*/  SYNCS.PHASECHK.TRANS64.TRYWAIT P0, [R0+URZ], R3 ;  /* 0x00000003000075a7 */ /* 0x0022a400080011ff */
[----:B--2---:R-:W-:Y:S05]  /*90d0*/  @!P0 NANOSLEEP.SYNCS 0x989680 ;  /* 0x009896800000895d */ /* 0x004fea0003900000 */
[----:B------:R-:W2:Y:S02]  /*90e0*/  @!P0 SYNCS.PHASECHK.TRANS64 P0, [R0+URZ], R3 ;  /* 0x00000003000085a7 */ /* 0x000ea400080010ff */
[----:B--2---:R-:W-:Y:S05]  /*90f0*/  @!P0 BRA `(.L_x_135) ;  /* 0xfffffffc00f08947 */ /* 0x004fea000383ffff */
[----:B------:R-:W-:Y:S05]  /*9100*/  BRA `(.L_x_136) ;  /* 0xffffff9400647947 */ /* 0x000fea000383ffff */
.L_x_40:
[----:B----4-:R-:W-:-:S07]  /*9110*/  MOV R0, UR5 ;  /* 0x0000000500007c02 */ /* 0x010fce0008000f00 */
.L_x_137:
[----:B-1----:R1:W2:Y:S02]  /*9120*/  SYNCS.PHASECHK.TRANS64.TRYWAIT P0, [R0+URZ], R3 ;  /* 0x00000003000075a7 */ /* 0x0022a400080011ff */
[----:B--2---:R-:W-:Y:S05]  /*9130*/  @!P0 NANOSLEEP.SYNCS 0x989680 ;  /* 0x009896800000895d */ /* 0x004fea0003900000 */
[----:B------:R-:W2:Y:S02]  /*9140*/  @!P0 SYNCS.PHASECHK.TRANS64 P0, [R0+URZ], R3 ;  /* 0x00000003000085a7 */ /* 0x000ea400080010ff */
[----:B--2---:R-:W-:Y:S05]  /*9150*/  @!P0 BRA `(.L_x_137) ;  /* 0xfffffffc00f08947 */ /* 0x004fea000383ffff */
[----:B------:R-:W-:Y:S05]  /*9160*/  BRA `(.L_x_138) ;  /* 0xffffff9400707947 */ /* 0x000fea000383ffff */
.L_x_41:
[----:B----4-:R-:W-:-:S07]  /*9170*/  MOV R0, UR5 ;  /* 0x0000000500007c02 */ /* 0x010fce0008000f00 */
.L_x_139:
[----:B-1----:R1:W2:Y:S02]  /*9180*/  SYNCS.PHASECHK.TRANS64.TRYWAIT P0, [R0+URZ], R3 ;  /* 0x00000003000075a7 */ /* 0x0022a400080011ff */
[----:B--2---:R-:W-:Y:S05]  /*9190*/  @!P0 NANOSLEEP.SYNCS 0x989680 ;  /* 0x009896800000895d */ /* 0x004fea0003900000 */
[----:B------:R-:W2:Y:S02]  /*91a0*/  @!P0 SYNCS.PHASECHK.TRANS64 P0, [R0+URZ], R3 ;  /* 0x00000003000085a7 */ /* 0x000ea400080010ff */
[----:B--2---:R-:W-:Y:S05]  /*91b0*/  @!P0 BRA `(.L_x_139) ;  /* 0xfffffffc00f08947 */ /* 0x004fea000383ffff */
[----:B------:R-:W-:Y:S05]  /*91c0*/  BRA `(.L_x_140) ;  /* 0xffffff94007c7947 */ /* 0x000fea000383ffff */
.L_x_42:
[----:B----4-:R-:W-:-:S07]  /*91d0*/  MOV R0, UR5 ;  /* 0x0000000500007c02 */ /* 0x010fce0008000f00 */
.L_x_141:
[----:B-1----:R1:W2:Y:S02]  /*91e0*/  SYNCS.PHASECHK.TRANS64.TRYWAIT P0, [R0+URZ], R3 ;  /* 0x00000003000075a7 */ /* 0x0022a400080011ff */
[----:B--2---:R-:W-:Y:S05]  /*91f0*/  @!P0 NANOSLEEP.SYNCS 0x989680 ;  /* 0x009896800000895d */ /* 0x004fea0003900000 */
[----:B------:R-:W2:Y:S02]  /*9200*/  @!P0 SYNCS.PHASECHK.TRANS64 P0, [R0+URZ], R3 ;  /* 0x00000003000085a7 */ /* 0x000ea400080010ff */
[----:B--2---:R-:W-:Y:S05]  /*9210*/  @!P0 BRA `(.L_x_141) ;  /* 0xfffffffc00f08947 */ /* 0x004fea000383ffff */
[----:B------:R-:W-:Y:S05]  /*9220*/  BRA `(.L_x_142) ;  /* 0xffffff9400887947 */ /* 0x000fea000383ffff */
.L_x_43:
[----:B----4-:R-:W-:-:S07]  /*9230*/  MOV R0, UR5 ;  /* 0x0000000500007c02 */ /* 0x010fce0008000f00 */
.L_x_143:
[----:B-1----:R1:W2:Y:S02]  /*9240*/  SYNCS.PHASECHK.TRANS64.TRYWAIT P0, [R0+URZ], R3 ;  /* 0x00000003000075a7 */ /* 0x0022a400080011ff */
[----:B--2---:R-:W-:Y:S05]  /*9250*/  @!P0 NANOSLEEP.SYNCS 0x989680 ;  /* 0x009896800000895d */ /* 0x004fea0003900000 */
[----:B------:R-:W2:Y:S02]  /*9260*/  @!P0 SYNCS.PHASECHK.TRANS64 P0, [R0+URZ], R3 ;  /* 0x00000003000085a7 */ /* 0x000ea400080010ff */
[----:B--2---:R-:W-:Y:S05]  /*9270*/  @!P0 BRA `(.L_x_143) ;  /* 0xfffffffc00f08947 */ /* 0x004fea000383ffff */
[----:B------:R-:W-:Y:S05]  /*9280*/  BRA `(.L_x_144) ;  /* 0xffffff9400947947 */ /* 0x000fea000383ffff */
.L_x_44:
[----:B----4-:R-:W-:-:S07]  /*9290*/  MOV R0, UR5 ;  /* 0x0000000500007c02 */ /* 0x010fce0008000f00 */
.L_x_145:
[----:B-1----:R1:W2:Y:S02]  /*92a0*/  SYNCS.PHASECHK.TRANS64.TRYWAIT P0, [R0+URZ], R3 ;  /* 0x00000003000075a7 */ /* 0x0022a400080011ff */
[----:B--2---:R-:W-:Y:S05]  /*92b0*/  @!P0 NANOSLEEP.SYNCS 0x989680 ;  /* 0x009896800000895d */ /* 0x004fea0003900000 */
[----:B------:R-:W2:Y:S02]  /*92c0*/  @!P0 SYNCS.PHASECHK.TRANS64 P0, [R0+URZ], R3 ;  /* 0x00000003000085a7 */ /* 0x000ea400080010ff */
[----:B--2---:R-:W-:Y:S05]  /*92d0*/  @!P0 BRA `(.L_x_145) ;  /* 0xfffffffc00f08947 */ /* 0x004fea000383ffff */
[----:B------:R-:W-:Y:S05]  /*92e0*/  BRA `(.L_x_146) ;  /* 0xffffff9400a07947 */ /* 0x000fea000383ffff */
.L_x_45:
[----:B----4-:R-:W-:-:S07]  /*92f0*/  MOV R0, UR5 ;  /* 0x0000000500007c02 */ /* 0x010fce0008000f00 */
.L_x_147:
[----:B-1----:R1:W2:Y:S02]  /*9300*/  SYNCS.PHASECHK.TRANS64.TRYWAIT P0, [R0+URZ], R3 ;  /* 0x00000003000075a7 */ /* 0x0022a400080011ff */
[----:B--2---:R-:W-:Y:S05]  /*9310*/  @!P0 NANOSLEEP.SYNCS 0x989680 ;  /* 0x009896800000895d */ /* 0x004fea0003900000 */
[----:B------:R-:W2:Y:S02]  /*9320*/  @!P0 SYNCS.PHASECHK.TRANS64 P0, [R0+URZ], R3 ;  /* 0x00000003000085a7 */ /* 0x000ea400080010ff */
[----:B--2---:R-:W-:Y:S05]  /*9330*/  @!P0 BRA `(.L_x_147) ;  /* 0xfffffffc00f08947 */ /* 0x004fea000383ffff */
[----:B------:R-:W-:Y:S05]  /*9340*/  BRA `(.L_x_148) ;  /* 0xffffff9400ac7947 */ /* 0x000fea000383ffff */
.L_x_46:
[----:B----4-:R-:W-:-:S07]  /*9350*/  MOV R0, UR5 ;  /* 0x0000000500007c02 */ /* 0x010fce0008000f00 */
.L_x_149:
[----:B-1----:R1:W2:Y:S02]  /*9360*/  SYNCS.PHASECHK.TRANS64.TRYWAIT P0, [R0+URZ], R3 ;  /* 0x00000003000075a7 */ /* 0x0022a400080011ff */
[----:B--2---:R-:W-:Y:S05]  /*9370*/  @!P0 NANOSLEEP.SYNCS 0x989680 ;  /* 0x009896800000895d */ /* 0x004fea0003900000 */
[----:B------:R-:W2:Y:S02]  /*9380*/  @!P0 SYNCS.PHASECHK.TRANS64 P0, [R0+URZ], R3 ;  /* 0x00000003000085a7 */ /* 0x000ea400080010ff */
[----:B--2---:R-:W-:Y:S05]  /*9390*/  @!P0 BRA `(.L_x_149) ;  /* 0xfffffffc00f08947 */ /* 0x004fea000383ffff */
[----:B------:R-:W-:Y:S05]  /*93a0*/  BRA `(.L_x_150) ;  /* 0xffffff9400b87947 */ /* 0x000fea000383ffff */
.L_x_47:
[----:B----4-:R-:W-:-:S07]  /*93b0*/  MOV R0, UR5 ;  /* 0x0000000500007c02 */ /* 0x010fce0008000f00 */
.L_x_151:
[----:B-1----:R1:W2:Y:S02]  /*93c0*/  SYNCS.PHASECHK.TRANS64.TRYWAIT P0, [R0+URZ], R3 ;  /* 0x00000003000075a7 */ /* 0x0022a400080011ff */
[----:B--2---:R-:W-:Y:S05]  /*93d0*/  @!P0 NANOSLEEP.SYNCS 0x989680 ;  /* 0x009896800000895d */ /* 0x004fea0003900000 */
[----:B------:R-:W2:Y:S02]  /*93e0*/  @!P0 SYNCS.PHASECHK.TRANS64 P0, [R0+URZ], R3 ;  /* 0x00000003000085a7 */ /* 0x000ea400080010ff */
[----:B--2---:R-:W-:Y:S05]  /*93f0*/  @!P0 BRA `(.L_x_151) ;  /* 0xfffffffc00f08947 */ /* 0x004fea000383ffff */
[----:B------:R-:W-:Y:S05]  /*9400*/  BRA `(.L_x_152) ;  /* 0xffffff9400c47947 */ /* 0x000fea000383ffff */
.L_x_48:
[----:B----4-:R-:W-:-:S07]  /*9410*/  MOV R0, UR5 ;  /* 0x0000000500007c02 */ /* 0x010fce0008000f00 */
.L_x_153:
[----:B-1----:R1:W2:Y:S02]  /*9420*/  SYNCS.PHASECHK.TRANS64.TRYWAIT P0, [R0+URZ], R3 ;  /* 0x00000003000075a7 */ /* 0x0022a400080011ff */
[----:B--2---:R-:W-:Y:S05]  /*9430*/  @!P0 NANOSLEEP.SYNCS 0x989680 ;  /* 0x009896800000895d */ /* 0x004fea0003900000 */
[----:B------:R-:W2:Y:S02]  /*9440*/  @!P0 SYNCS.PHASECHK.TRANS64 P0, [R0+URZ], R3 ;  /* 0x00000003000085a7 */ /* 0x000ea400080010ff */
[----:B--2---:R-:W-:Y:S05]  /*9450*/  @!P0 BRA `(.L_x_153) ;  /* 0xfffffffc00f08947 */ /* 0x004fea000383ffff */
[----:B------:R-:W-:Y:S05]  /*9460*/  BRA `(.L_x_154) ;  /* 0xffffff9400d07947 */ /* 0x000fea000383ffff */
.L_x_49:
[----:B----4-:R-:W-:-:S07]  /*9470*/  MOV R0, UR5 ;  /* 0x0000000500007c02 */ /* 0x010fce0008000f00 */
.L_x_155:
[----:B-1----:R1:W2:Y:S02]  /*9480*/  SYNCS.PHASECHK.TRANS64.TRYWAIT P0, [R0+URZ], R3 ;  /* 0x00000003000075a7 */ /* 0x0022a400080011ff */
[----:B--2---:R-:W-:Y:S05]  /*9490*/  @!P0 NANOSLEEP.SYNCS 0x989680 ;  /* 0x009896800000895d */ /* 0x004fea0003900000 */
[----:B------:R-:W2:Y:S02]  /*94a0*/  @!P0 SYNCS.PHASECHK.TRANS64 P0, [R0+URZ], R3 ;  /* 0x00000003000085a7 */ /* 0x000ea400080010ff */
[----:B--2---:R-:W-:Y:S05]  /*94b0*/  @!P0 BRA `(.L_x_155) ;  /* 0xfffffffc00f08947 */ /* 0x004fea000383ffff */
[----:B------:R-:W-:Y:S05]  /*94c0*/  BRA `(.L_x_156) ;  /* 0xffffff9400dc7947 */ /* 0x000fea000383ffff */
.L_x_50:
[----:B----4-:R-:W-:-:S07]  /*94d0*/  MOV R0, UR5 ;  /* 0x0000000500007c02 */ /* 0x010fce0008000f00 */
.L_x_157:
[----:B-1----:R1:W2:Y:S02]  /*94e0*/  SYNCS.PHASECHK.TRANS64.TRYWAIT P0, [R0+URZ], R3 ;  /* 0x00000003000075a7 */ /* 0x0022a400080011ff */
[----:B--2---:R-:W-:Y:S05]  /*94f0*/  @!P0 NANOSLEEP.SYNCS 0x989680 ;  /* 0x009896800000895d */ /* 0x004fea0003900000 */
[----:B------:R-:W2:Y:S02]  /*9500*/  @!P0 SYNCS.PHASECHK.TRANS64 P0, [R0+URZ], R3 ;  /* 0x00000003000085a7 */ /* 0x000ea400080010ff */
[----:B--2---:R-:W-:Y:S05]  /*9510*/  @!P0 BRA `(.L_x_157) ;  /* 0xfffffffc00f08947 */ /* 0x004fea000383ffff */
[----:B------:R-:W-:Y:S05]  /*9520*/  BRA `(.L_x_158) ;  /* 0xffffff9400e87947 */ /* 0x000fea000383ffff */
.L_x_51:
[----:B----4-:R-:W-:-:S07]  /*9530*/  MOV R0, UR5 ;  /* 0x0000000500007c02 */ /* 0x010fce0008000f00 */
.L_x_159:
[----:B-1----:R1:W2:Y:S02]  /*9540*/  SYNCS.PHASECHK.TRANS64.TRYWAIT P0, [R0+URZ], R3 ;  /* 0x00000003000075a7 */ /* 0x0022a400080011ff */
[----:B--2---:R-:W-:Y:S05]  /*9550*/  @!P0 NANOSLEEP.SYNCS 0x989680 ;  /* 0x009896800000895d */ /* 0x004fea0003900000 */
[----:B------:R-:W2:Y:S02]  /*9560*/  @!P0 SYNCS.PHASECHK.TRANS64 P0, [R0+URZ], R3 ;  /* 0x00000003000085a7 */ /* 0x000ea400080010ff */
[----:B--2---:R-:W-:Y:S05]  /*9570*/  @!P0 BRA `(.L_x_159) ;  /* 0xfffffffc00f08947 */ /* 0x004fea000383ffff */
[----:B------:R-:W-:Y:S05]  /*9580*/  BRA `(.L_x_160) ;  /* 0xffffff9400f47947 */ /* 0x000fea000383ffff */
.L_x_52:
[----:B----4-:R-:W-:-:S07]  /*9590*/  MOV R0, UR5 ;  /* 0x0000000500007c02 */ /* 0x010fce0008000f00 */
.L_x_161:
[----:B-1----:R1:W2:Y:S02]  /*95a0*/  SYNCS.PHASECHK.TRANS64.TRYWAIT P0, [R0+URZ], R3 ;  /* 0x00000003000075a7 */ /* 0x0022a400080011ff */
[----:B--2---:R-:W-:Y:S05]  /*95b0*/  @!P0 NANOSLEEP.SYNCS 0x989680 ;  /* 0x009896800000895d */ /* 0x004fea0003900000 */
[----:B------:R-:W2:Y:S02]  /*95c0*/  @!P0 SYNCS.PHASECHK.TRANS64 P0, [R0+URZ], R3 ;  /* 0x00000003000085a7 */ /* 0x000ea400080010ff */
[----:B--2---:R-:W-:Y:S05]  /*95d0*/  @!P0 BRA `(.L_x_161) ;  /* 0xfffffffc00f08947 */ /* 0x004fea000383ffff */
[----:B------:R-:W-:Y:S05]  /*95e0*/  BRA `(.L_x_162) ;  /* 0xffffff9800007947 */ /* 0x000fea000383ffff */
.L_x_53:
[----:B----4-:R-:W-:-:S07]  /*95f0*/  MOV R0, UR5 ;  /* 0x0000000500007c02 */ /* 0x010fce0008000f00 */
.L_x_163:
[----:B-1----:R1:W2:Y:S02]  /*9600*/  SYNCS.PHASECHK.TRANS64.TRYWAIT P0, [R0+URZ], R3 ;  /* 0x00000003000075a7 */ /* 0x0022a400080011ff */
[----:B--2---:R-:W-:Y:S05]  /*9610*/  @!P0 NANOSLEEP.SYNCS 0x989680 ;  /* 0x009896800000895d */ /* 0x004fea0003900000 */
[----:B------:R-:W2:Y:S02]  /*9620*/  @!P0 SYNCS.PHASECHK.TRANS64 P0, [R0+URZ], R3 ;  /* 0x00000003000085a7 */ /* 0x000ea400080010ff */
[----:B--2---:R-:W-:Y:S05]  /*9630*/  @!P0 BRA `(.L_x_163) ;  /* 0xfffffffc00f08947 */ /* 0x004fea000383ffff */
[----:B------:R-:W-:Y:S05]  /*9640*/  BRA `(.L_x_164) ;  /* 0xffffff98000c7947 */ /* 0x000fea000383ffff */
.L_x_54:
[----:B----4-:R-:W-:-:S07]  /*9650*/  MOV R0, UR5 ;  /* 0x0000000500007c02 */ /* 0x010fce0008000f00 */
.L_x_165:
[----:B-1----:R1:W2:Y:S02]  /*9660*/  SYNCS.PHASECHK.TRANS64.TRYWAIT P0, [R0+URZ], R3 ;  /* 0x00000003000075a7 */ /* 0x0022a400080011ff */
[----:B--2---:R-:W-:Y:S05]  /*9670*/  @!P0 NANOSLEEP.SYNCS 0x989680 ;  /* 0x009896800000895d */ /* 0x004fea0003900000 */
[----:B------:R-:W2:Y:S02]  /*9680*/  @!P0 SYNCS.PHASECHK.TRANS64 P0, [R0+URZ], R3 ;  /* 0x00000003000085a7 */ /* 0x000ea400080010ff */
[----:B--2---:R-:W-:Y:S05]  /*9690*/  @!P0 BRA `(.L_x_165) ;  /* 0xfffffffc00f08947 */ /* 0x004fea000383ffff */
[----:B------:R-:W-:Y:S05]  /*96a0*/  BRA `(.L_x_166) ;  /* 0xffffff9800187947 */ /* 0x000fea000383ffff */
.L_x_55:
[----:B----4-:R-:W-:-:S07]  /*96b0*/  MOV R0, UR5 ;  /* 0x0000000500007c02 */ /* 0x010fce0008000f00 */
.L_x_167:
[----:B-1----:R1:W2:Y:S02]  /*96c0*/  SYNCS.PHASECHK.TRANS64.TRYWAIT P0, [R0+URZ], R3 ;  /* 0x00000003000075a7 */ /* 0x0022a400080011ff */
[----:B--2---:R-:W-:Y:S05]  /*96d0*/  @!P0 NANOSLEEP.SYNCS 0x989680 ;  /* 0x009896800000895d */ /* 0x004fea0003900000 */
[----:B------:R-:W2:Y:S02]  /*96e0*/  @!P0 SYNCS.PHASECHK.TRANS64 P0, [R0+URZ], R3 ;  /* 0x00000003000085a7 */ /* 0x000ea400080010ff */
[----:B--2---:R-:W-:Y:S05]  /*96f0*/  @!P0 BRA `(.L_x_167) ;  /* 0xfffffffc00f08947 */ /* 0x004fea000383ffff */
[----:B------:R-:W-:Y:S05]  /*9700*/  BRA `(.L_x_168) ;  /* 0xffffff9800247947 */ /* 0x000fea000383ffff */
.L_x_56:
[----:B----4-:R-:W-:-:S07]  /*9710*/  MOV R0, UR5 ;  /* 0x0000000500007c02 */ /* 0x010fce0008000f00 */
.L_x_169:
[----:B-1----:R1:W2:Y:S02]  /*9720*/  SYNCS.PHASECHK.TRANS64.TRYWAIT P0, [R0+URZ], R3 ;  /* 0x00000003000075a7 */ /* 0x0022a400080011ff */
[----:B--2---:R-:W-:Y:S05]  /*9730*/  @!P0 NANOSLEEP.SYNCS 0x989680 ;  /* 0x009896800000895d */ /* 0x004fea0003900000 */
[----:B------:R-:W2:Y:S02]  /*9740*/  @!P0 SYNCS.PHASECHK.TRANS64 P0, [R0+URZ], R3 ;  /* 0x00000003000085a7 */ /* 0x000ea400080010ff */
[----:B--2---:R-:W-:Y:S05]  /*9750*/  @!P0 BRA `(.L_x_169) ;  /* 0xfffffffc00f08947 */ /* 0x004fea000383ffff */
[----:B------:R-:W-:Y:S05]  /*9760*/  BRA `(.L_x_170) ;  /* 0xffffff9800307947 */ /* 0x000fea000383ffff */
.L_x_57:
[----:B----4-:R-:W-:-:S07]  /*9770*/  MOV R0, UR5 ;  /* 0x0000000500007c02 */ /* 0x010fce0008000f00 */
.L_x_171:
[----:B-1----:R1:W2:Y:S02]  /*9780*/  SYNCS.PHASECHK.TRANS64.TRYWAIT P0, [R0+URZ], R3 ;  /* 0x00000003000075a7 */ /* 0x0022a400080011ff */
[----:B--2---:R-:W-:Y:S05]  /*9790*/  @!P0 NANOSLEEP.SYNCS 0x989680 ;  /* 0x009896800000895d */ /* 0x004fea0003900000 */
[----:B------:R-:W2:Y:S02]  /*97a0*/  @!P0 SYNCS.PHASECHK.TRANS64 P0, [R0+URZ], R3 ;  /* 0x00000003000085a7 */ /* 0x000ea400080010ff */
[----:B--2---:R-:W-:Y:S05]  /*97b0*/  @!P0 BRA `(.L_x_171) ;  /* 0xfffffffc00f08947 */ /* 0x004fea000383ffff */
[----:B------:R-:W-:Y:S05]  /*97c0*/  BRA `(.L_x_172) ;  /* 0xffffff98003c7947 */ /* 0x000fea000383ffff */
.L_x_58:
[----:B----4-:R-:W-:-:S07]  /*97d0*/  MOV R0, UR5 ;  /* 0x0000000500007c02 */ /* 0x010fce0008000f00 */
.L_x_173:
[----:B-1----:R1:W2:Y:S02]  /*97e0*/  SYNCS.PHASECHK.TRANS64.TRYWAIT P0, [R0+URZ], R3 ;  /* 0x00000003000075a7 */ /* 0x0022a400080011ff */
[----:B--2---:R-:W-:Y:S05]  /*97f0*/  @!P0 NANOSLEEP.SYNCS 0x989680 ;  /* 0x009896800000895d */ /* 0x004fea0003900000 */
[----:B------:R-:W2:Y:S02]  /*9800*/  @!P0 SYNCS.PHASECHK.TRANS64 P0, [R0+URZ], R3 ;  /* 0x00000003000085a7 */ /* 0x000ea400080010ff */
[----:B--2---:R-:W-:Y:S05]  /*9810*/  @!P0 BRA `(.L_x_173) ;  /* 0xfffffffc00f08947 */ /* 0x004fea000383ffff */
[----:B------:R-:W-:Y:S05]  /*9820*/  BRA `(.L_x_174) ;  /* 0xffffff9800487947 */ /* 0x000fea000383ffff */
.L_x_59:
[----:B----4-:R-:W-:-:S07]  /*9830*/  MOV R0, UR5 ;  /* 0x0000000500007c02 */ /* 0x010fce0008000f00 */
.L_x_175:
[----:B-1----:R1:W2:Y:S02]  /*9840*/  SYNCS.PHASECHK.TRANS64.TRYWAIT P0, [R0+URZ], R3 ;  /* 0x00000003000075a7 */ /* 0x0022a400080011ff */
[----:B--2---:R-:W-:Y:S05]  /*9850*/  @!P0 NANOSLEEP.SYNCS 0x989680 ;  /* 0x009896800000895d */ /* 0x004fea0003900000 */
[----:B------:R-:W2:Y:S02]  /*9860*/  @!P0 SYNCS.PHASECHK.TRANS64 P0, [R0+URZ], R3 ;  /* 0x00000003000085a7 */ /* 0x000ea400080010ff */
[----:B--2---:R-:W-:Y:S05]  /*9870*/  @!P0 BRA `(.L_x_175) ;  /* 0xfffffffc00f08947 */ /* 0x004fea000383ffff */
[----:B------:R-:W-:Y:S05]  /*9880*/  BRA `(.L_x_176) ;  /* 0xffffff9800547947 */ /* 0x000fea000383ffff */
.L_x_62:
[----:B-1----:R1:W2:Y:S02]  /*9890*/  SYNCS.PHASECHK.TRANS64.TRYWAIT P0, [R0+URZ+0x210], R5 ;  /* 0x00021005000075a7 */ /* 0x0022a400080011ff */
[----:B--2---:R-:W-:Y:S05]  /*98a0*/  @!P0 NANOSLEEP.SYNCS 0x989680 ;  /* 0x009896800000895d */ /* 0x004fea0003900000 */
[----:B------:R-:W2:Y:S02]  /*98b0*/  @!P0 SYNCS.PHASECHK.TRANS64 P0, [R0+URZ+0x210], R5 ;  /* 0x00021005000085a7 */ /* 0x000ea400080010ff */
[----:B--2---:R-:W-:Y:S05]  /*98c0*/  @!P0 BRA `(.L_x_62) ;  /* 0xfffffffc00f08947 */ /* 0x004fea000383ffff */
[----:B------:R-:W-:Y:S05]  /*98d0*/  BRA `(.L_x_177) ;  /* 0xffffff9800b07947 */ /* 0x000fea000383ffff */
.L_x_63:
[----:B------:R-:W-:-:S07]  /*98e0*/  MOV R0, UR5 ;  /* 0x0000000500007c02 */ /* 0x000fce0008000f00 */
.L_x_178:
[----:B-1----:R1:W2:Y:S02]  /*98f0*/  SYNCS.PHASECHK.TRANS64.TRYWAIT P0, [R0+URZ+0x1c0], R5 ;  /* 0x0001c005000075a7 */ /* 0x0022a400080011ff */
[----:B--2---:R-:W-:Y:S05]  /*9900*/  @!P0 NANOSLEEP.SYNCS 0x989680 ;  /* 0x009896800000895d */ /* 0x004fea0003900000 */
[----:B------:R-:W2:Y:S02]  /*9910*/  @!P0 SYNCS.PHASECHK.TRANS64 P0, [R0+URZ+0x1c0], R5 ;  /* 0x0001c005000085a7 */ /* 0x000ea400080010ff */
[----:B--2---:R-:W-:Y:S05]  /*9920*/  @!P0 BRA `(.L_x_178) ;  /* 0xfffffffc00f08947 */ /* 0x004fea000383ffff */
[----:B------:R-:W-:Y:S05]  /*9930*/  BRA `(.L_x_179) ;  /* 0xffffff9800c07947 */ /* 0x000fea000383ffff */
.L_x_64:
[----:B-1----:R1:W2:Y:S02]  /*9940*/  SYNCS.PHASECHK.TRANS64.TRYWAIT P1, [R0+URZ+0x1b0], R5 ;  /* 0x0001b005000075a7 */ /* 0x0022a400080211ff */
[----:B--2---:R-:W-:Y:S05]  /*9950*/  @!P1 NANOSLEEP.SYNCS 0x989680 ;  /* 0x009896800000995d */ /* 0x004fea0003900000 */
[----:B------:R-:W2:Y:S02]  /*9960*/  @!P1 SYNCS.PHASECHK.TRANS64 P1, [R0+URZ+0x1b0], R5 ;  /* 0x0001b005000095a7 */ /* 0x000ea400080210ff */
[----:B--2---:R-:W-:Y:S05]  /*9970*/  @!P1 BRA `(.L_x_64) ;  /* 0xfffffffc00f09947 */ /* 0x004fea000383ffff */
[----:B------:R-:W-:Y:S05]  /*9980*/  BRA `(.L_x_180) ;  /* 0xffffff9800f07947 */ /* 0x000fea000383ffff */
.L_x_67:
[----:B------:R-:W-:-:S07]  /*9990*/  MOV R0, UR5 ;  /* 0x0000000500007c02 */ /* 0x000fce0008000f00 */
.L_x_181:
[----:B-1----:R1:W2:Y:S02]  /*99a0*/  SYNCS.PHASECHK.TRANS64.TRYWAIT P0, [R0+URZ+0x1c0], R3 ;  /* 0x0001c003000075a7 */ /* 0x0022a400080011ff */
[----:B--2---:R-:W-:Y:S05]  /*99b0*/  @!P0 NANOSLEEP.SYNCS 0x989680 ;  /* 0x009896800000895d */ /* 0x004fea0003900000 */
[----:B------:R-:W2:Y:S02]  /*99c0*/  @!P0 SYNCS.PHASECHK.TRANS64 P0, [R0+URZ+0x1c0], R3 ;  /* 0x0001c003000085a7 */ /* 0x000ea400080010ff */
[----:B--2---:R-:W-:Y:S05]  /*99d0*/  @!P0 BRA `(.L_x_181) ;  /* 0xfffffffc00f08947 */ /* 0x004fea000383ffff */
[----:B------:R-:W-:Y:S05]  /*99e0*/  BRA `(.L_x_66) ;  /* 0xffffff9c00447947 */ /* 0x000fea000383ffff */
.L_x_74:
[----:B-1----:R1:W2:Y:S02]  /*99f0*/  SYNCS.PHASECHK.TRANS64.TRYWAIT P1, [R0+URZ+0x1b0], R5 ;  /* 0x0001b005000075a7 */ /* 0x0022a400080211ff */
[----:B--2---:R-:W-:Y:S05]  /*9a00*/  @!P1 NANOSLEEP.SYNCS 0x989680 ;  /* 0x009896800000995d */ /* 0x004fea0003900000 */
[----:B------:R-:W2:Y:S02]  /*9a10*/  @!P1 SYNCS.PHASECHK.TRANS64 P1, [R0+URZ+0x1b0], R5 ;  /* 0x0001b005000095a7 */ /* 0x000ea400080210ff */
[----:B--2---:R-:W-:Y:S05]  /*9a20*/  @!P1 BRA `(.L_x_74) ;  /* 0xfffffffc00f09947 */ /* 0x004fea000383ffff */
[----:B------:R-:W-:Y:S05]  /*9a30*/  BRA `(.L_x_182) ;  /* 0xffffffa0009c7947 */ /* 0x000fea000383ffff */
.L_x_75:
[----:B------:R-:W-:-:S07]  /*9a40*/  MOV R3, UR9 ;  /* 0x0000000900037c02 */ /* 0x000fce0008000f00 */
.L_x_183:
[----:B-1----:R1:W2:Y:S02]  /*9a50*/  SYNCS.PHASECHK.TRANS64.TRYWAIT P0, [R3+URZ+0x1f0], R0 ;  /* 0x0001f000030075a7 */ /* 0x0022a400080011ff */
[----:B--2---:R-:W-:Y:S05]  /*9a60*/  @!P0 NANOSLEEP.SYNCS 0x989680 ;  /* 0x009896800000895d */ /* 0x004fea0003900000 */
[----:B------:R-:W2:Y:S02]  /*9a70*/  @!P0 SYNCS.PHASECHK.TRANS64 P0, [R3+URZ+0x1f0], R0 ;  /* 0x0001f000030085a7 */ /* 0x000ea400080010ff */
[----:B--2---:R-:W-:Y:S05]  /*9a80*/  @!P0 BRA `(.L_x_183) ;  /* 0xfffffffc00f08947 */ /* 0x004fea000383ffff */
[----:B------:R-:W-:Y:S05]  /*9a90*/  BRA `(.L_x_184) ;  /* 0xffffffa000d07947 */ /* 0x000fea000383ffff */
.L_x_78:
[----:B------:R-:W-:Y:S07]  /*9aa0*/  MOV R0, UR7 ;  /* 0x0000000700007c02 */ /* 0x000fee0008000f00 */
.L_x_185:
[----:B-1----:R1:W2:Y:S02]  /*9ab0*/  SYNCS.PHASECHK.TRANS64.TRYWAIT P0, [R0+URZ], R3 ;  /* 0x00000003000075a7 */ /* 0x0022a400080011ff */
[----:B--2---:R-:W-:Y:S05]  /*9ac0*/  @!P0 NANOSLEEP.SYNCS 0x989680 ;  /* 0x009896800000895d */ /* 0x004fea0003900000 */
[----:B------:R-:W2:Y:S02]  /*9ad0*/  @!P0 SYNCS.PHASECHK.TRANS64 P0, [R0+URZ], R3 ;  /* 0x00000003000085a7 */ /* 0x000ea400080010ff */
[----:B--2---:R-:W-:Y:S05]  /*9ae0*/  @!P0 BRA `(.L_x_185) ;  /* 0xfffffffc00f08947 */ /* 0x004fea000383ffff */
[----:B------:R-:W-:Y:S05]  /*9af0*/  BRA `(.L_x_77) ;  /* 0xffffffa000f07947 */ /* 0x000fea000383ffff */
.L_x_81:
[----:B------:R-:W-:-:S07]  /*9b00*/  MOV R0, UR5 ;  /* 0x0000000500007c02 */ /* 0x000fce0008000f00 */
.L_x_186:
[----:B--2---:R2:W3:Y:S02]  /*9b10*/  SYNCS.PHASECHK.TRANS64.TRYWAIT P0, [R0+URZ], R3 ;  /* 0x00000003000075a7 */ /* 0x0044e400080011ff */
[----:B---3--:R-:W-:Y:S05]  /*9b20*/  @!P0 NANOSLEEP.SYNCS 0x989680 ;  /* 0x009896800000895d */ /* 0x008fea0003900000 */
[----:B------:R-:W3:Y:S02]  /*9b30*/  @!P0 SYNCS.PHASECHK.TRANS64 P0, [R0+URZ], R3 ;  /* 0x00000003000085a7 */ /* 0x000ee400080010ff */
[----:B---3--:R-:W-:Y:S05]  /*9b40*/  @!P0 BRA `(.L_x_186) ;  /* 0xfffffffc00f08947 */ /* 0x008fea000383ffff */
[----:B------:R-:W-:Y:S05]  /*9b50*/  BRA `(.L_x_187) ;  /* 0xffffffa400907947 */ /* 0x000fea000383ffff */
.L_x_82:
[----:B------:R-:W-:-:S07]  /*9b60*/  MOV R0, UR5 ;  /* 0x0000000500007c02 */ /* 0x000fce0008000f00 */
.L_x_188:
[----:B--2---:R2:W3:Y:S02]  /*9b70*/  SYNCS.PHASECHK.TRANS64.TRYWAIT P0, [R0+URZ], R3 ;  /* 0x00000003000075a7 */ /* 0x0044e400080011ff */
[----:B---3--:R-:W-:Y:S05]  /*9b80*/  @!P0 NANOSLEEP.SYNCS 0x989680 ;  /* 0x009896800000895d */ /* 0x008fea0003900000 */
[----:B------:R-:W3:Y:S02]  /*9b90*/  @!P0 SYNCS.PHASECHK.TRANS64 P0, [R0+URZ], R3 ;  /* 0x00000003000085a7 */ /* 0x000ee400080010ff */
[----:B---3--:R-:W-:Y:S05]  /*9ba0*/  @!P0 BRA `(.L_x_188) ;  /* 0xfffffffc00f08947 */ /* 0x008fea000383ffff */
[----:B------:R-:W-:Y:S05]  /*9bb0*/  BRA `(.L_x_189) ;  /* 0xffffffa4009c7947 */ /* 0x000fea000383ffff */
.L_x_83:
[----:B------:R-:W-:-:S07]  /*9bc0*/  MOV R0, UR5 ;  /* 0x0000000500007c02 */ /* 0x000fce0008000f00 */
.L_x_190:
[----:B--2---:R2:W3:Y:S02]  /*9bd0*/  SYNCS.PHASECHK.TRANS64.TRYWAIT P0, [R0+URZ], R3 ;  /* 0x00000003000075a7 */ /* 0x0044e400080011ff */
[----:B---3--:R-:W-:Y:S05]  /*9be0*/  @!P0 NANOSLEEP.SYNCS 0x989680 ;  /* 0x009896800000895d */ /* 0x008fea0003900000 */
[----:B------:R-:W3:Y:S02]  /*9bf0*/  @!P0 SYNCS.PHASECHK.TRANS64 P0, [R0+URZ], R3 ;  /* 0x00000003000085a7 */ /* 0x000ee400080010ff */
[----:B---3--:R-:W-:Y:S05]  /*9c00*/  @!P0 BRA `(.L_x_190) ;  /* 0xfffffffc00f08947 */ /* 0x008fea000383ffff */
[----:B------:R-:W-:Y:S05]  /*9c10*/  BRA `(.L_x_191) ;  /* 0xffffffa400a87947 */ /* 0x000fea000383ffff */
.L_x_84:
[----:B------:R-:W-:-:S07]  /*9c20*/  MOV R0, UR7 ;  /* 0x0000000700007c02 */ /* 0x000fce0008000f00 */
.L_x_192:
[----:B--2---:R2:W3:Y:S02]  /*9c30*/  SYNCS.PHASECHK.TRANS64.TRYWAIT P0, [R0+URZ], R3 ;  /* 0x00000003000075a7 */ /* 0x0044e400080011ff */
[----:B---3--:R-:W-:Y:S05]  /*9c40*/  @!P0 NANOSLEEP.SYNCS 0x989680 ;  /* 0x009896800000895d */ /* 0x008fea0003900000 */
[----:B------:R-:W3:Y:S02]  /*9c50*/  @!P0 SYNCS.PHASECHK.TRANS64 P0, [R0+URZ], R3 ;  /* 0x00000003000085a7 */ /* 0x000ee400080010ff */
[----:B---3--:R-:W-:Y:S05]  /*9c60*/  @!P0 BRA `(.L_x_192) ;  /* 0xfffffffc00f08947 */ /* 0x008fea000383ffff */
[----:B------:R-:W-:Y:S05]  /*9c70*/  BRA `(.L_x_193) ;  /* 0xffffffa400b47947 */ /* 0x000fea000383ffff */
.L_x_89:
[----:B--2---:R2:W3:Y:S02]  /*9c80*/  SYNCS.PHASECHK.TRANS64.TRYWAIT P0, [R0+URZ+0x1b0], R3 ;  /* 0x0001b003000075a7 */ /* 0x0044e400080011ff */
[----:B---3--:R-:W-:Y:S05]  /*9c90*/  @!P0 NANOSLEEP.SYNCS 0x989680 ;  /* 0x009896800000895d */ /* 0x008fea0003900000 */
[----:B------:R-:W3:Y:S02]  /*9ca0*/  @!P0 SYNCS.PHASECHK.TRANS64 P0, [R0+URZ+0x1b0], R3 ;  /* 0x0001b003000085a7 */ /* 0x000ee400080010ff */
[----:B---3--:R-:W-:Y:S05]  /*9cb0*/  @!P0 BRA `(.L_x_89) ;  /* 0xfffffffc00f08947 */ /* 0x008fea000383ffff */
[----:B------:R-:W-:Y:S05]  /*9cc0*/  BRA `(.L_x_194) ;  /* 0xffffffa800b87947 */ /* 0x000fea000383ffff */
.L_x_92:
[----:B------:R-:W-:Y:S07]  /*9cd0*/  MOV R0, UR7 ;  /* 0x0000000700007c02 */ /* 0x000fee0008000f00 */
.L_x_195:
[----:B--2---:R2:W3:Y:S02]  /*9ce0*/  SYNCS.PHASECHK.TRANS64.TRYWAIT P0, [R0+URZ+0x1a8], R3 ;  /* 0x0001a803000075a7 */ /* 0x0044e400080011ff */
[----:B---3--:R-:W-:Y:S05]  /*9cf0*/  @!P0 NANOSLEEP.SYNCS 0x989680 ;  /* 0x009896800000895d */ /* 0x008fea0003900000 */
[----:B------:R-:W3:Y:S02]  /*9d00*/  @!P0 SYNCS.PHASECHK.TRANS64 P0, [R0+URZ+0x1a8], R3 ;  /* 0x0001a803000085a7 */ /* 0x000ee400080010ff */
[----:B---3--:R-:W-:Y:S05]  /*9d10*/  @!P0 BRA `(.L_x_195) ;  /* 0xfffffffc00f08947 */ /* 0x008fea000383ffff */
[----:B------:R-:W-:Y:S05]  /*9d20*/  BRA `(.L_x_91) ;  /* 0xffffffac00987947 */ /* 0x000fea000383ffff */
.L_x_95:
[----:B--2---:R-:W-:Y:S07]  /*9d30*/  MOV R3, UR7 ;  /* 0x0000000700037c02 */ /* 0x004fee0008000f00 */
.L_x_196:
[----:B-1----:R1:W2:Y:S02]  /*9d40*/  SYNCS.PHASECHK.TRANS64.TRYWAIT P0, [R3+URZ+0x190], R12 ;  /* 0x0001900c030075a7 */ /* 0x0022a400080011ff */
[----:B--2---:R-:W-:Y:S05]  /*9d50*/  @!P0 NANOSLEEP.SYNCS 0x989680 ;  /* 0x009896800000895d */ /* 0x004fea0003900000 */
[----:B------:R-:W2:Y:S02]  /*9d60*/  @!P0 SYNCS.PHASECHK.TRANS64 P0, [R3+URZ+0x190], R12 ;  /* 0x0001900c030085a7 */ /* 0x000ea400080010ff */
[----:B--2---:R-:W-:Y:S05]  /*9d70*/  @!P0 BRA `(.L_x_196) ;  /* 0xfffffffc00f08947 */ /* 0x004fea000383ffff */
[----:B------:R-:W-:Y:S05]  /*9d80*/  BRA `(.L_x_197) ;  /* 0xffffffb000107947 */ /* 0x000fea000383ffff */
.L_x_96:
[----:B------:R-:W-:Y:S07]  /*9d90*/  MOV R3, UR7 ;  /* 0x0000000700037c02 */ /* 0x000fee0008000f00 */
.L_x_198:
[----:B-1----:R1:W2:Y:S02]  /*9da0*/  SYNCS.PHASECHK.TRANS64.TRYWAIT P0, [R3+URZ+0x198], R12 ;  /* 0x0001980c030075a7 */ /* 0x0022a400080011ff */
[----:B--2---:R-:W-:Y:S05]  /*9db0*/  @!P0 NANOSLEEP.SYNCS 0x989680 ;  /* 0x009896800000895d */ /* 0x004fea0003900000 */
[----:B------:R-:W2:Y:S02]  /*9dc0*/  @!P0 SYNCS.PHASECHK.TRANS64 P0, [R3+URZ+0x198], R12 ;  /* 0x0001980c030085a7 */ /* 0x000ea400080010ff */
[----:B--2---:R-:W-:Y:S05]  /*9dd0*/  @!P0 BRA `(.L_x_198) ;  /* 0xfffffffc00f08947 */ /* 0x004fea000383ffff */
[----:B------:R-:W-:Y:S05]  /*9de0*/  BRA `(.L_x_199) ;  /* 0xffffffb000907947 */ /* 0x000fea000383ffff */
.L_x_98:
[----:B------:R-:W-:-:S07]  /*9df0*/  MOV R0, UR7 ;  /* 0x0000000700007c02 */ /* 0x000fce0008000f00 */
.L_x_200:
[----:B-1----:R1:W3:Y:S02]  /*9e00*/  SYNCS.PHASECHK.TRANS64.TRYWAIT P0, [R0+URZ+0x190], R3 ;  /* 0x00019003000075a7 */ /* 0x0022e400080011ff */
[----:B---3--:R-:W-:Y:S05]  /*9e10*/  @!P0 NANOSLEEP.SYNCS 0x989680 ;  /* 0x009896800000895d */ /* 0x008fea0003900000 */
[----:B------:R-:W3:Y:S02]  /*9e20*/  @!P0 SYNCS.PHASECHK.TRANS64 P0, [R0+URZ+0x190], R3 ;  /* 0x00019003000085a7 */ /* 0x000ee400080010ff */
[----:B---3--:R-:W-:Y:S05]  /*9e30*/  @!P0 BRA `(.L_x_200) ;  /* 0xfffffffc00f08947 */ /* 0x008fea000383ffff */
[----:B------:R-:W-:Y:S05]  /*9e40*/  BRA `(.L_x_201) ;  /* 0xffffffb400007947 */ /* 0x000fea000383ffff */
.L_x_100:
[----:B--2---:R2:W4:Y:S02]  /*9e50*/  SYNCS.PHASECHK.TRANS64.TRYWAIT P0, [R0+URZ+0x1b0], R3 ;  /* 0x0001b003000075a7 */ /* 0x00452400080011ff */
[----:B----4-:R-:W-:Y:S05]  /*9e60*/  @!P0 NANOSLEEP.SYNCS 0x989680 ;  /* 0x009896800000895d */ /* 0x010fea0003900000 */
[----:B------:R-:W4:Y:S02]  /*9e70*/  @!P0 SYNCS.PHASECHK.TRANS64 P0, [R0+URZ+0x1b0], R3 ;  /* 0x0001b003000085a7 */ /* 0x000f2400080010ff */
[----:B----4-:R-:W-:Y:S05]  /*9e80*/  @!P0 BRA `(.L_x_100) ;  /* 0xfffffffc00f08947 */ /* 0x010fea000383ffff */
[----:B------:R-:W-:Y:S05]  /*9e90*/  BRA `(.L_x_202) ;  /* 0xffffffb400c87947 */ /* 0x000fea000383ffff */
.L_x_111:
[----:B-1----:R1:W3:Y:S02]  /*9ea0*/  SYNCS.PHASECHK.TRANS64.TRYWAIT P1, [R3+URZ+0x180], R0 ;  /* 0x00018000030075a7 */ /* 0x0022e400080211ff */
[----:B---3--:R-:W-:Y:S05]  /*9eb0*/  @!P1 NANOSLEEP.SYNCS 0x989680 ;  /* 0x009896800000995d */ /* 0x008fea0003900000 */
[----:B------:R-:W3:Y:S02]  /*9ec0*/  @!P1 SYNCS.PHASECHK.TRANS64 P1, [R3+URZ+0x180], R0 ;  /* 0x00018000030095a7 */ /* 0x000ee400080210ff */
[----:B---3--:R-:W-:Y:S05]  /*9ed0*/  @!P1 BRA `(.L_x_111) ;  /* 0xfffffffc00f09947 */ /* 0x008fea000383ffff */
[----:B------:R-:W-:Y:S05]  /*9ee0*/  BRA `(.L_x_110) ;  /* 0xffffffc000ec7947 */ /* 0x000fea000383ffff */
.L_x_113:
[----:B-1----:R1:W4:Y:S02]  /*9ef0*/  SYNCS.PHASECHK.TRANS64.TRYWAIT P0, [R207+URZ+0x1d0], R2 ;  /* 0x0001d002cf0075a7 */ /* 0x00232400080011ff */
[----:B----4-:R-:W-:Y:S05]  /*9f00*/  @!P0 NANOSLEEP.SYNCS 0x989680 ;  /* 0x009896800000895d */ /* 0x010fea0003900000 */
[----:B------:R-:W4:Y:S02]  /*9f10*/  @!P0 SYNCS.PHASECHK.TRANS64 P0, [R207+URZ+0x1d0], R2 ;  /* 0x0001d002cf0085a7 */ /* 0x000f2400080010ff */
[----:B----4-:R-:W-:Y:S05]  /*9f20*/  @!P0 BRA `(.L_x_113) ;  /* 0xfffffffc00f08947 */ /* 0x010fea000383ffff */
[----:B------:R-:W-:Y:S05]  /*9f30*/  BRA `(.L_x_112) ;  /* 0xffffffc400487947 */ /* 0x000fea000383ffff */
.L_x_122:
[----:B--2---:R2:W3:Y:S02]  /*9f40*/  SYNCS.PHASECHK.TRANS64.TRYWAIT P0, [R210+URZ+0x180], R3 ;  /* 0x00018003d20075a7 */ /* 0x0044e400080011ff */
[----:B---3--:R-:W-:Y:S05]  /*9f50*/  @!P0 NANOSLEEP.SYNCS 0x989680 ;  /* 0x009896800000895d */ /* 0x008fea0003900000 */
[----:B------:R-:W3:Y:S02]  /*9f60*/  @!P0 SYNCS.PHASECHK.TRANS64 P0, [R210+URZ+0x180], R3 ;  /* 0x00018003d20085a7 */ /* 0x000ee400080010ff */
[----:B---3--:R-:W-:Y:S05]  /*9f70*/  @!P0 BRA `(.L_x_122) ;  /* 0xfffffffc00f08947 */ /* 0x008fea000383ffff */
[----:B------:R-:W-:Y:S05]  /*9f80*/  BRA `(.L_x_121) ;  /* 0xffffffd800547947 */ /* 0x000fea000383ffff */
        .weak           $__internal_0_$__cuda_sm10x_tcgen05_guardrail_trap_col_being_dealloced_not_returned_by_alloc
        .type           $__internal_0_$__cuda_sm10x_tcgen05_guardrail_trap_col_being_dealloced_not_returned_by_alloc,@function
        .size           $__internal_0_$__cuda_sm10x_tcgen05_guardrail_trap_col_being_dealloced_not_returned_by_alloc,($__internal_1_$__cuda_sm10x_tcgen05_guardrail_trap_phase_invalid_during_alloc - $__internal_0_$__cuda_sm10x_tcgen05_guardrail_trap_col_being_dealloced_not_returned_by_alloc)
$__internal_0_$__cuda_sm10x_tcgen05_guardrail_trap_col_being_dealloced_not_returned_by_alloc:
[----:B------:R-:W-:Y:S05]  /*9f90*/  BPT.TRAP 0x1 ;  /* 0x000000040000795c */ /* 0x000fea0000300000 */
[----:B------:R-:W-:-:S04]  /*9fa0*/  HFMA2 R3, -RZ, RZ, 0, 0 ;  /* 0x00000000ff037431 */ /* 0x000fc800000001ff */
[----:B------:R-:W-:Y:S05]  /*9fb0*/  RET.REL.NODEC R2 `(_ZN7cutlass13device_kernelINS_4gemm6kernel13GemmUniversalIN4cute5tupleIJiiiiEEENS1_10collective13CollectiveMmaINS1_35MainloopSm100TmaUmmaWarpSpecializedILi24ELi2ELi4ENS5_IJNS4_1CILi1EEESB_SB_EEEEENS5_IJNSA_ILi128EEESE_NSA_ILi32EEEEEENS_12float_e4m3_tENS5_IJlSB_lEEESH_SI_NS4_8TiledMMAINS4_8MMA_AtomIJNS4_10MMA_TraitsINS4_19SM100_MMA_F8F6F4_SSEJSH_SH_fSE_SE_NS4_17integral_constantINS4_4UMMA5MajorELSP_0EEESQ_NSN_INSO_7ScaleInELSR_0EEESS_EEEEEENS4_6LayoutISC_NS5_IJNSA_ILi0EEESW_SW_EEEEENS5_IJNS4_10UnderscoreESZ_SZ_EEEEENS4_13SM90_TMA_LOADENS4_14ComposedLayoutINS4_7SwizzleILi1ELi4ELi3EEENS4_18smem_ptr_flag_bitsILi8EEENSV_INS5_IJNSA_ILi8EEESF_EEENS5_IJSF_SB_EEEEEEEvNS4_8identityES12_S1C_vS1D_EENS_8epilogue10collective18CollectiveEpilogueINS1F_23Sm100TmaWarpSpecializedILi2ELi2ELi64ELb0ELb0EEEJSG_NS5_IJNSV_ISE_SB_EENSV_INSA_ILi64EEESB_EEEEESH_SI_SH_SI_NS1F_6fusion15FusionCallbacksIS1J_NS1O_17LinearCombinationISH_fSH_fLNS_15FloatRoundStyleE2EEESG_S1N_JEEENS4_5SM1004TMEM4LOAD26SM100_TMEM_LOAD_32dp32b64xES12_NS13_INS14_ILi2ELi4ELi3EEES17_NSV_INS5_IJS18_S1L_EEENS5_IJS1L_SB_EEEEEEENS4_39AutoVectorizingCopyWithAssumedAlignmentILi128EEENS4_14SM90_TMA_STOREES22_S24_S24_EEEvvEEEEvNT_6ParamsE) ;  /* 0xffffff6002107950 */ /* 0x000fea0003c3ffff */
        .weak           $__internal_1_$__cuda_sm10x_tcgen05_guardrail_trap_phase_invalid_during_alloc
        .type           $__internal_1_$__cuda_sm10x_tcgen05_guardrail_trap_phase_invalid_during_alloc,@function
        .size           $__internal_1_$__cuda_sm10x_tcgen05_guardrail_trap_phase_invalid_during_alloc,($__internal_2_$__cuda_sm10x_tcgen05_guardrail_trap_unallocated_columns_being_dealloced - $__internal_1_$__cuda_sm10x_tcgen05_guardrail_trap_phase_invalid_during_alloc)
$__internal_1_$__cuda_sm10x_tcgen05_guardrail_trap_phase_invalid_during_alloc:
[----:B------:R-:W-:Y:S05]  /*9fc0*/  BPT.TRAP 0x1 ;  /* 0x000000040000795c */ /* 0x000fea0000300000 */
[----:B------:R-:W-:-:S04]  /*9fd0*/  MOV R3, 0x0 ;  /* 0x0000000000037802 */ /* 0x000fc80000000f00 */
[----:B------:R-:W-:Y:S05]  /*9fe0*/  RET.REL.NODEC R2 `(_ZN7cutlass13device_kernelINS_4gemm6kernel13GemmUniversalIN4cute5tupleIJiiiiEEENS1_10collective13CollectiveMmaINS1_35MainloopSm100TmaUmmaWarpSpecializedILi24ELi2ELi4ENS5_IJNS4_1CILi1EEESB_SB_EEEEENS5_IJNSA_ILi128EEESE_NSA_ILi32EEEEEENS_12float_e4m3_tENS5_IJlSB_lEEESH_SI_NS4_8TiledMMAINS4_8MMA_AtomIJNS4_10MMA_TraitsINS4_19SM100_MMA_F8F6F4_SSEJSH_SH_fSE_SE_NS4_17integral_constantINS4_4UMMA5MajorELSP_0EEESQ_NSN_INSO_7ScaleInELSR_0EEESS_EEEEEENS4_6LayoutISC_NS5_IJNSA_ILi0EEESW_SW_EEEEENS5_IJNS4_10UnderscoreESZ_SZ_EEEEENS4_13SM90_TMA_LOADENS4_14ComposedLayoutINS4_7SwizzleILi1ELi4ELi3EEENS4_18smem_ptr_flag_bitsILi8EEENSV_INS5_IJNSA_ILi8EEESF_EEENS5_IJSF_SB_EEEEEEEvNS4_8identityES12_S1C_vS1D_EENS_8epilogue10collective18CollectiveEpilogueINS1F_23Sm100TmaWarpSpecializedILi2ELi2ELi64ELb0ELb0EEEJSG_NS5_IJNSV_ISE_SB_EENSV_INSA_ILi64EEESB_EEEEESH_SI_SH_SI_NS1F_6fusion15FusionCallbacksIS1J_NS1O_17LinearCombinationISH_fSH_fLNS_15FloatRoundStyleE2EEESG_S1N_JEEENS4_5SM1004TMEM4LOAD26SM100_TMEM_LOAD_32dp32b64xES12_NS13_INS14_ILi2ELi4ELi3EEES17_NSV_INS5_IJS18_S1L_EEENS5_IJS1L_SB_EEEEEEENS4_39AutoVectorizingCopyWithAssumedAlignmentILi128EEENS4_14SM90_TMA_STOREES22_S24_S24_EEEvvEEEEvNT_6ParamsE) ;  /* 0xffffff6002047950 */ /* 0x000fea0003c3ffff */
        .weak           $__internal_2_$__cuda_sm10x_tcgen05_guardrail_trap_unallocated_columns_being_dealloced
        .type           $__internal_2_$__cuda_sm10x_tcgen05_guardrail_trap_unallocated_columns_being_dealloced,@function
        .size           $__internal_2_$__cuda_sm10x_tcgen05_guardrail_trap_unallocated_columns_being_dealloced,(.L_x_204 - $__internal_2_$__cuda_sm10x_tcgen05_guardrail_trap_unallocated_columns_being_dealloced)
$__internal_2_$__cuda_sm10x_tcgen05_guardrail_trap_unallocated_columns_being_dealloced:
[----:B------:R-:W-:Y:S05]  /*9ff0*/  BPT.TRAP 0x1 ;  /* 0x000000040000795c */ /* 0x000fea0000300000 */
[----:B------:R-:W-:-:S04]  /*a000*/  HFMA2 R3, -RZ, RZ, 0, 0 ;  /* 0x00000000ff037431 */ /* 0x000fc800000001ff */
[----:B------:R-:W-:Y:S05]  /*a010*/  RET.REL.NODEC R2 `(_ZN7cutlass13device_kernelINS_4gemm6kernel13GemmUniversalIN4cute5tupleIJiiiiEEENS1_10collective13CollectiveMmaINS1_35MainloopSm100TmaUmmaWarpSpecializedILi24ELi2ELi4ENS5_IJNS4_1CILi1EEESB_SB_EEEEENS5_IJNSA_ILi128EEESE_NSA_ILi32EEEEEENS_12float_e4m3_tENS5_IJlSB_lEEESH_SI_NS4_8TiledMMAINS4_8MMA_AtomIJNS4_10MMA_TraitsINS4_19SM100_MMA_F8F6F4_SSEJSH_SH_fSE_SE_NS4_17integral_constantINS4_4UMMA5MajorELSP_0EEESQ_NSN_INSO_7ScaleInELSR_0EEESS_EEEEEENS4_6LayoutISC_NS5_IJNSA_ILi0EEESW_SW_EEEEENS5_IJNS4_10UnderscoreESZ_SZ_EEEEENS4_13SM90_TMA_LOADENS4_14ComposedLayoutINS4_7SwizzleILi1ELi4ELi3EEENS4_18smem_ptr_flag_bitsILi8EEENSV_INS5_IJNSA_ILi8EEESF_EEENS5_IJSF_SB_EEEEEEEvNS4_8identityES12_S1C_vS1D_EENS_8epilogue10collective18CollectiveEpilogueINS1F_23Sm100TmaWarpSpecializedILi2ELi2ELi64ELb0ELb0EEEJSG_NS5_IJNSV_ISE_SB_EENSV_INSA_ILi64EEESB_EEEEESH_SI_SH_SI_NS1F_6fusion15FusionCallbacksIS1J_NS1O_17LinearCombinationISH_fSH_fLNS_15FloatRoundStyleE2EEESG_S1N_JEEENS4_5SM1004TMEM4LOAD26SM100_TMEM_LOAD_32dp32b64xES12_NS13_INS14_ILi2ELi4ELi3EEES17_NSV_INS5_IJS18_S1L_EEENS5_IJS1L_SB_EEEEEEENS4_39AutoVectorizingCopyWithAssumedAlignmentILi128EEENS4_14SM90_TMA_STOREES22_S24_S24_EEEvvEEEEvNT_6ParamsE) ;  /* 0xffffff5c02f87950 */ /* 0x000fea0003c3ffff */
.L_x_203:
[----:B------:R-:W-:-:S00]  /*a020*/  BRA `(.L_x_203) ;  /* 0xfffffffc00fc7947 */ /* 0x000fc0000383ffff */
[----:B------:R-:W-:-:S00]  /*a030*/  NOP ;  /* 0x0000000000007918 */ /* 0x000fc00000000000 */
        /* <DEDUP_REMOVED lines=12> */
.L_x_204:


//--------------------- .nv.global.init           --------------------------
	.section	.nv.global.init,"aw",@progbits
.nv.global.init:
	.type		$str$27,@object
	.size		$str$27,($str$28 - $str$27)
$str$27:
        /*0000*/ 	.byte	0x28, 0x61, 0x64, 0x64, 0x72, 0x65, 0x73, 0x73, 0x20, 0x26, 0x20, 0x6d, 0x61, 0x73, 0x6b, 0x29
        /*0010*/ 	.byte	0x20, 0x3d, 0x3d, 0x20, 0x30, 0x00
	.type		$str$28,@object
	.size		$str$28,($str$26 - $str$28)
$str$28:
        /*0016*/ 	.byte	0x2f, 0x74, 0x6d, 0x70, 0x2f, 0x63, 0x75, 0x74, 0x6c, 0x61, 0x73, 0x73, 0x5f, 0x73, 0x77, 0x65
        /*0026*/ 	.byte	0x65, 0x70, 0x5f, 0x73, 0x72, 0x63, 0x2f, 0x69, 0x6e, 0x63, 0x6c, 0x75, 0x64, 0x65, 0x2f, 0x63
        /*0036*/ 	.byte	0x75, 0x74, 0x65, 0x2f, 0x70, 0x6f, 0x69, 0x6e, 0x74, 0x65, 0x72, 0x5f, 0x66, 0x6c, 0x61, 0x67
        /*0046*/ 	.byte	0x67, 0x65, 0x64, 0x2e, 0x68, 0x70, 0x70, 0x00
	.type		$str$26,@object
	.size		$str$26,($str$25 - $str$26)
$str$26:
        /*004e*/ 	.byte	0x2f, 0x74, 0x6d, 0x70, 0x2f, 0x63, 0x75, 0x74, 0x6c, 0x61, 0x73, 0x73, 0x5f, 0x73, 0x77, 0x65
        /*005e*/ 	.byte	0x65, 0x70, 0x5f, 0x73, 0x72, 0x63, 0x2f, 0x69, 0x6e, 0x63, 0x6c, 0x75, 0x64, 0x65, 0x2f, 0x63
        /*006e*/ 	.byte	0x75, 0x74, 0x65, 0x2f, 0x61, 0x74, 0x6f, 0x6d, 0x2f, 0x63, 0x6f, 0x70, 0x79, 0x5f, 0x74, 0x72
        /*007e*/ 	.byte	0x61, 0x69, 0x74, 0x73, 0x5f, 0x73, 0x6d, 0x31, 0x30, 0x30, 0x2e, 0x68, 0x70, 0x70, 0x00
	.type		$str$25,@object
	.size		$str$25,(__unnamed_1 - $str$25)
$str$25:
        /*008d*/ 	.byte	0x28, 0x28, 0x75, 0x69, 0x6e, 0x74, 0x33, 0x32, 0x5f, 0x74, 0x28, 0x74, 0x68, 0x72, 0x65, 0x61
        /*009d*/ 	.byte	0x64, 0x49, 0x64, 0x78, 0x2e, 0x78, 0x29, 0x20, 0x2f, 0x20, 0x33, 0x32, 0x29, 0x20, 0x25, 0x20
        /*00ad*/ 	.byte	0x34, 0x29, 0x20, 0x3d, 0x3d, 0x20, 0x28, 0x28, 0x28, 0x74, 0x6d, 0x65, 0x6d, 0x5f, 0x61, 0x64
        /*00bd*/ 	.byte	0x64, 0x72, 0x20, 0x3e, 0x3e, 0x20, 0x31, 0x36, 0x29, 0x20, 0x2f, 0x20, 0x33, 0x32, 0x29, 0x20
        /*00cd*/ 	.byte	0x25, 0x20, 0x34, 0x29, 0x00
	.type		__unnamed_1,@object
	.size		__unnamed_1,(__unnamed_2 - __unnamed_1)
__unnamed_1:
        /*00d2*/ 	.byte	0x61, 0x75, 0x74, 0x6f, 0x20, 0x63, 0x75, 0x74, 0x65, 0x3a, 0x3a, 0x61, 0x73, 0x5f, 0x70, 0x6f
        /* <DEDUP_REMOVED lines=24> */
        /*0262*/ 	.byte	0x43, 0x3c, 0x38, 0x31, 0x39, 0x32, 0x3e, 0x3e, 0x3e, 0x3e, 0x5d, 0x00
	.type		__unnamed_2,@object
	.size		__unnamed_2,(.L_2 - __unnamed_2)
__unnamed_2:
        /* <DEDUP_REMOVED lines=42> */
        /*050e*/ 	.byte	0x3e, 0x3e, 0x3e, 0x3e, 0x5d, 0x00
.L_2:


//--------------------- .nv.shared._ZN7cutlass13device_kernelINS_4gemm6kernel13GemmUniversalIN4cute5tupleIJiiiiEEENS1_10collective13CollectiveMmaINS1_35MainloopSm100TmaUmmaWarpSpecializedILi24ELi2ELi4ENS5_IJNS4_1CILi1EEESB_SB_EEEEENS5_IJNSA_ILi128EEESE_NSA_ILi32EEEEEENS_12float_e4m3_tENS5_IJlSB_lEEESH_SI_NS4_8TiledMMAINS4_8MMA_AtomIJNS4_10MMA_TraitsINS4_19SM100_MMA_F8F6F4_SSEJSH_SH_fSE_SE_NS4_17integral_constantINS4_4UMMA5MajorELSP_0EEESQ_NSN_INSO_7ScaleInELSR_0EEESS_EEEEEENS4_6LayoutISC_NS5_IJNSA_ILi0EEESW_SW_EEEEENS5_IJNS4_10UnderscoreESZ_SZ_EEEEENS4_13SM90_TMA_LOADENS4_14ComposedLayoutINS4_7SwizzleILi1ELi4ELi3EEENS4_18smem_ptr_flag_bitsILi8EEENSV_INS5_IJNSA_ILi8EEESF_EEENS5_IJSF_SB_EEEEEEEvNS4_8identityES12_S1C_vS1D_EENS_8epilogue10collective18CollectiveEpilogueINS1F_23Sm100TmaWarpSpecializedILi2ELi2ELi64ELb0ELb0EEEJSG_NS5_IJNSV_ISE_SB_EENSV_INSA_ILi64EEESB_EEEEESH_SI_SH_SI_NS1F_6fusion15FusionCallbacksIS1J_NS1O_17LinearCombinationISH_fSH_fLNS_15FloatRoundStyleE2EEESG_S1N_JEEENS4_5SM1004TMEM4LOAD26SM100_TMEM_LOAD_32dp32b64xES12_NS13_INS14_ILi2ELi4ELi3EEES17_NSV_INS5_IJS18_S1L_EEENS5_IJS1L_SB_EEEEEEENS4_39AutoVectorizingCopyWithAssumedAlignmentILi128EEENS4_14SM90_TMA_STOREES22_S24_S24_EEEvvEEEEvNT_6ParamsE --------------------------
	.section	.nv.shared._ZN7cutlass13device_kernelINS_4gemm6kernel13GemmUniversalIN4cute5tupleIJiiiiEEENS1_10collective13CollectiveMmaINS1_35MainloopSm100TmaUmmaWarpSpecializedILi24ELi2ELi4ENS5_IJNS4_1CILi1EEESB_SB_EEEEENS5_IJNSA_ILi128EEESE_NSA_ILi32EEEEEENS_12float_e4m3_tENS5_IJlSB_lEEESH_SI_NS4_8TiledMMAINS4_8MMA_AtomIJNS4_10MMA_TraitsINS4_19SM100_MMA_F8F6F4_SSEJSH_SH_fSE_SE_NS4_17integral_constantINS4_4UMMA5MajorELSP_0EEESQ_NSN_INSO_7ScaleInELSR_0EEESS_EEEEEENS4_6LayoutISC_NS5_IJNSA_ILi0EEESW_SW_EEEEENS5_IJNS4_10UnderscoreESZ_SZ_EEEEENS4_13SM90_TMA_LOADENS4_14ComposedLayoutINS4_7SwizzleILi1ELi4ELi3EEENS4_18smem_ptr_flag_bitsILi8EEENSV_INS5_IJNSA_ILi8EEESF_EEENS5_IJSF_SB_EEEEEEEvNS4_8identityES12_S1C_vS1D_EENS_8epilogue10collective18CollectiveEpilogueINS1F_23Sm100TmaWarpSpecializedILi2ELi2ELi64ELb0ELb0EEEJSG_NS5_IJNSV_ISE_SB_EENSV_INSA_ILi64EEESB_EEEEESH_SI_SH_SI_NS1F_6fusion15FusionCallbacksIS1J_NS1O_17LinearCombinationISH_fSH_fLNS_15FloatRoundStyleE2EEESG_S1N_JEEENS4_5SM1004TMEM4LOAD26SM100_TMEM_LOAD_32dp32b64xES12_NS13_INS14_ILi2ELi4ELi3EEES17_NSV_INS5_IJS18_S1L_EEENS5_IJS1L_SB_EEEEEEENS4_39AutoVectorizingCopyWithAssumedAlignmentILi128EEENS4_14SM90_TMA_STOREES22_S24_S24_EEEvvEEEEvNT_6ParamsE,"aw",@nobits
	.sectionflags	@""
	.align	16
	.zero		1024


//--------------------- .nv.shared.reserved.0     --------------------------
	.section	.nv.shared.reserved.0,"aw",@nobits
	.weak		__nv_reservedSMEM_offset_0_alias
	.size		__nv_reservedSMEM_offset_0_alias, 0, 64
	.other		__nv_reservedSMEM_offset_0_alias,@"STO_CUDA_RESERVED_SHARED STV_DEFAULT"
__nv_reservedSMEM_offset_0_alias:
	.zero		0
.nv.shared.reserved.0:
	.zero		64
	.weak		__nv_reservedSMEM_tcgen05_partition
	.type		__nv_reservedSMEM_tcgen05_partition,@object
	.size		__nv_reservedSMEM_tcgen05_partition,(.L_0 - __nv_reservedSMEM_tcgen05_partition)
__nv_reservedSMEM_tcgen05_partition:
	.zero		32
.L_0:


//--------------------- .nv.global                --------------------------
	.section	.nv.global,"aw",@nobits
.nv.global:
	.type		_ZN40_INTERNAL_dea9e27d_4_k_cu_4362a0b5_336374cute1_E,@object
	.size		_ZN40_INTERNAL_dea9e27d_4_k_cu_4362a0b5_336374cute1_E,(_ZN40_INTERNAL_dea9e27d_4_k_cu_4362a0b5_336374cuda3std3__45__cpo6cbeginE - _ZN40_INTERNAL_dea9e27d_4_k_cu_4362a0b5_336374cute1_E)
_ZN40_INTERNAL_dea9e27d_4_k_cu_4362a0b5_336374cute1_E:
	.zero		1
	.type		_ZN40_INTERNAL_dea9e27d_4_k_cu_4362a0b5_336374cuda3std3__45__cpo6cbeginE,@object
	.size		_ZN40_INTERNAL_dea9e27d_4_k_cu_4362a0b5_336374cuda3std3__45__cpo6cbeginE,(_ZN40_INTERNAL_dea9e27d_4_k_cu_4362a0b5_336374cuda3std3__48in_placeE - _ZN40_INTERNAL_dea9e27d_4_k_cu_4362a0b5_336374cuda3std3__45__cpo6cbeginE)
_ZN40_INTERNAL_dea9e27d_4_k_cu_4362a0b5_336374cuda3std3__45__cpo6cbeginE:
	.zero		1
	.type		_ZN40_INTERNAL_dea9e27d_4_k_cu_4362a0b5_336374cuda3std3__48in_placeE,@object
	.size		_ZN40_INTERNAL_dea9e27d_4_k_cu_4362a0b5_336374cuda3std3__48in_placeE,(_ZN40_INTERNAL_dea9e27d_4_k_cu_4362a0b5_336374cuda3std6ranges3__45__cpo9iter_moveE - _ZN40_INTERNAL_dea9e27d_4_k_cu_4362a0b5_336374cuda3std3__48in_placeE)
_ZN40_INTERNAL_dea9e27d_4_k_cu_4362a0b5_336374cuda3std3__48in_placeE:
	.zero		1
	.type		_ZN40_INTERNAL_dea9e27d_4_k_cu_4362a0b5_336374cuda3std6ranges3__45__cpo9iter_moveE,@object
	.size		_ZN40_INTERNAL_dea9e27d_4_k_cu_4362a0b5_336374cuda3std6ranges3__45__cpo9iter_moveE,(_ZN40_INTERNAL_dea9e27d_4_k_cu_4362a0b5_336374cuda3std3__45__cpo5beginE - _ZN40_INTERNAL_dea9e27d_4_k_cu_4362a0b5_336374cuda3std6ranges3__45__cpo9iter_moveE)
_ZN40_INTERNAL_dea9e27d_4_k_cu_4362a0b5_336374cuda3std6ranges3__45__cpo9iter_moveE:
	.zero		1
	.type		_ZN40_INTERNAL_dea9e27d_4_k_cu_4362a0b5_336374cuda3std3__45__cpo5beginE,@object
	.size		_ZN40_INTERNAL_dea9e27d_4_k_cu_4362a0b5_336374cuda3std3__45__cpo5beginE,(_ZN40_INTERNAL_dea9e27d_4_k_cu_4362a0b5_336374cuda3std3__442_GLOBAL__N__dea9e27d_4_k_cu_4362a0b5_336376ignoreE - _ZN40_INTERNAL_dea9e27d_4_k_cu_4362a0b5_336374cuda3std3__45__cpo5beginE)
_ZN40_INTERNAL_dea9e27d_4_k_cu_4362a0b5_336374cuda3std3__45__cpo5beginE:
	.zero		1
	.type		_ZN40_INTERNAL_dea9e27d_4_k_cu_4362a0b5_336374cuda3std3__442_GLOBAL__N__dea9e27d_4_k_cu_4362a0b5_336376ignoreE,@object
	.size		_ZN40_INTERNAL_dea9e27d_4_k_cu_4362a0b5_336374cuda3std3__442_GLOBAL__N__dea9e27d_4_k_cu_4362a0b5_336376ignoreE,(_ZN40_INTERNAL_dea9e27d_4_k_cu_4362a0b5_336374cute7productE - _ZN40_INTERNAL_dea9e27d_4_k_cu_4362a0b5_336374cuda3std3__442_GLOBAL__N__dea9e27d_4_k_cu_4362a0b5_336376ignoreE)
_ZN40_INTERNAL_dea9e27d_4_k_cu_4362a0b5_336374cuda3std3__442_GLOBAL__N__dea9e27d_4_k_cu_4362a0b5_336376ignoreE:
	.zero		1
	.type		_ZN40_INTERNAL_dea9e27d_4_k_cu_4362a0b5_336374cute7productE,@object
	.size		_ZN40_INTERNAL_dea9e27d_4_k_cu_4362a0b5_336374cute7productE,(_ZN40_INTERNAL_dea9e27d_4_k_cu_4362a0b5_336374cuda3std3__45__cpo3endE - _ZN40_INTERNAL_dea9e27d_4_k_cu_4362a0b5_336374cute7productE)
_ZN40_INTERNAL_dea9e27d_4_k_cu_4362a0b5_336374cute7productE:
	.zero		1
	.type		_ZN40_INTERNAL_dea9e27d_4_k_cu_4362a0b5_336374cuda3std3__45__cpo3endE,@object
	.size		_ZN40_INTERNAL_dea9e27d_4_k_cu_4362a0b5_336374cuda3std3__45__cpo3endE,(_ZN40_INTERNAL_dea9e27d_4_k_cu_4362a0b5_336374cuda3std3__419piecewise_constructE - _ZN40_INTERNAL_dea9e27d_4_k_cu_4362a0b5_336374cuda3std3__45__cpo3endE)
_ZN40_INTERNAL_dea9e27d_4_k_cu_4362a0b5_336374cuda3std3__45__cpo3endE:
	.zero		1
	.type		_ZN40_INTERNAL_dea9e27d_4_k_cu_4362a0b5_336374cuda3std3__419piecewise_constructE,@object
	.size		_ZN40_INTERNAL_dea9e27d_4_k_cu_4362a0b5_336374cuda3std3__419piecewise_constructE,(_ZN40_INTERNAL_dea9e27d_4_k_cu_4362a0b5_336374cuda3std3__45__cpo4cendE - _ZN40_INTERNAL_dea9e27d_4_k_cu_4362a0b5_336374cuda3std3__419piecewise_constructE)
_ZN40_INTERNAL_dea9e27d_4_k_cu_4362a0b5_336374cuda3std3__419piecewise_constructE:
	.zero		1
	.type		_ZN40_INTERNAL_dea9e27d_4_k_cu_4362a0b5_336374cuda3std3__45__cpo4cendE,@object
	.size		_ZN40_INTERNAL_dea9e27d_4_k_cu_4362a0b5_336374cuda3std3__45__cpo4cendE,(_ZN40_INTERNAL_dea9e27d_4_k_cu_4362a0b5_336374cuda3std6ranges3__45__cpo4swapE - _ZN40_INTERNAL_dea9e27d_4_k_cu_4362a0b5_336374cuda3std3__45__cpo4cendE)
_ZN40_INTERNAL_dea9e27d_4_k_cu_4362a0b5_336374cuda3std3__45__cpo4cendE:
	.zero		1
	.type		_ZN40_INTERNAL_dea9e27d_4_k_cu_4362a0b5_336374cuda3std6ranges3__45__cpo4swapE,@object
	.size		_ZN40_INTERNAL_dea9e27d_4_k_cu_4362a0b5_336374cuda3std6ranges3__45__cpo4swapE,(.L_10 - _ZN40_INTERNAL_dea9e27d_4_k_cu_4362a0b5_336374cuda3std6ranges3__45__cpo4swapE)
_ZN40_INTERNAL_dea9e27d_4_k_cu_4362a0b5_336374cuda3std6ranges3__45__cpo4swapE:
	.zero		1
.L_10:


//--------------------- .nv.constant0._ZN7cutlass13device_kernelINS_4gemm6kernel13GemmUniversalIN4cute5tupleIJiiiiEEENS1_10collective13CollectiveMmaINS1_35MainloopSm100TmaUmmaWarpSpecializedILi24ELi2ELi4ENS5_IJNS4_1CILi1EEESB_SB_EEEEENS5_IJNSA_ILi128EEESE_NSA_ILi32EEEEEENS_12float_e4m3_tENS5_IJlSB_lEEESH_SI_NS4_8TiledMMAINS4_8MMA_AtomIJNS4_10MMA_TraitsINS4_19SM100_MMA_F8F6F4_SSEJSH_SH_fSE_SE_NS4_17integral_constantINS4_4UMMA5MajorELSP_0EEESQ_NSN_INSO_7ScaleInELSR_0EEESS_EEEEEENS4_6LayoutISC_NS5_IJNSA_ILi0EEESW_SW_EEEEENS5_IJNS4_10UnderscoreESZ_SZ_EEEEENS4_13SM90_TMA_LOADENS4_14ComposedLayoutINS4_7SwizzleILi1ELi4ELi3EEENS4_18smem_ptr_flag_bitsILi8EEENSV_INS5_IJNSA_ILi8EEESF_EEENS5_IJSF_SB_EEEEEEEvNS4_8identityES12_S1C_vS1D_EENS_8epilogue10collective18CollectiveEpilogueINS1F_23Sm100TmaWarpSpecializedILi2ELi2ELi64ELb0ELb0EEEJSG_NS5_IJNSV_ISE_SB_EENSV_INSA_ILi64EEESB_EEEEESH_SI_SH_SI_NS1F_6fusion15FusionCallbacksIS1J_NS1O_17LinearCombinationISH_fSH_fLNS_15FloatRoundStyleE2EEESG_S1N_JEEENS4_5SM1004TMEM4LOAD26SM100_TMEM_LOAD_32dp32b64xES12_NS13_INS14_ILi2ELi4ELi3EEES17_NSV_INS5_IJS18_S1L_EEENS5_IJS1L_SB_EEEEEEENS4_39AutoVectorizingCopyWithAssumedAlignmentILi128EEENS4_14SM90_TMA_STOREES22_S24_S24_EEEvvEEEEvNT_6ParamsE --------------------------
	.section	.nv.constant0._ZN7cutlass13device_kernelINS_4gemm6kernel13GemmUniversalIN4cute5tupleIJiiiiEEENS1_10collective13CollectiveMmaINS1_35MainloopSm100TmaUmmaWarpSpecializedILi24ELi2ELi4ENS5_IJNS4_1CILi1EEESB_SB_EEEEENS5_IJNSA_ILi128EEESE_NSA_ILi32EEEEEENS_12float_e4m3_tENS5_IJlSB_lEEESH_SI_NS4_8TiledMMAINS4_8MMA_AtomIJNS4_10MMA_TraitsINS4_19SM100_MMA_F8F6F4_SSEJSH_SH_fSE_SE_NS4_17integral_constantINS4_4UMMA5MajorELSP_0EEESQ_NSN_INSO_7ScaleInELSR_0EEESS_EEEEEENS4_6LayoutISC_NS5_IJNSA_ILi0EEESW_SW_EEEEENS5_IJNS4_10UnderscoreESZ_SZ_EEEEENS4_13SM90_TMA_LOADENS4_14ComposedLayoutINS4_7SwizzleILi1ELi4ELi3EEENS4_18smem_ptr_flag_bitsILi8EEENSV_INS5_IJNSA_ILi8EEESF_EEENS5_IJSF_SB_EEEEEEEvNS4_8identityES12_S1C_vS1D_EENS_8epilogue10collective18CollectiveEpilogueINS1F_23Sm100TmaWarpSpecializedILi2ELi2ELi64ELb0ELb0EEEJSG_NS5_IJNSV_ISE_SB_EENSV_INSA_ILi64EEESB_EEEEESH_SI_SH_SI_NS1F_6fusion15FusionCallbacksIS1J_NS1O_17LinearCombinationISH_fSH_fLNS_15FloatRoundStyleE2EEESG_S1N_JEEENS4_5SM1004TMEM4LOAD26SM100_TMEM_LOAD_32dp32b64xES12_NS13_INS14_ILi2ELi4ELi3EEES17_NSV_INS5_IJS18_S1L_EEENS5_IJS1L_SB_EEEEEEENS4_39AutoVectorizingCopyWithAssumedAlignmentILi128EEENS4_14SM90_TMA_STOREES22_S24_S24_EEEvvEEEEvNT_6ParamsE,"a",@progbits
	.sectionflags	@""
	.align	4
.nv.constant0._ZN7cutlass13device_kernelINS_4gemm6kernel13GemmUniversalIN4cute5tupleIJiiiiEEENS1_10collective13CollectiveMmaINS1_35MainloopSm100TmaUmmaWarpSpecializedILi24ELi2ELi4ENS5_IJNS4_1CILi1EEESB_SB_EEEEENS5_IJNSA_ILi128EEESE_NSA_ILi32EEEEEENS_12float_e4m3_tENS5_IJlSB_lEEESH_SI_NS4_8TiledMMAINS4_8MMA_AtomIJNS4_10MMA_TraitsINS4_19SM100_MMA_F8F6F4_SSEJSH_SH_fSE_SE_NS4_17integral_constantINS4_4UMMA5MajorELSP_0EEESQ_NSN_INSO_7ScaleInELSR_0EEESS_EEEEEENS4_6LayoutISC_NS5_IJNSA_ILi0EEESW_SW_EEEEENS5_IJNS4_10UnderscoreESZ_SZ_EEEEENS4_13SM90_TMA_LOADENS4_14ComposedLayoutINS4_7SwizzleILi1ELi4ELi3EEENS4_18smem_ptr_flag_bitsILi8EEENSV_INS5_IJNSA_ILi8EEESF_EEENS5_IJSF_SB_EEEEEEEvNS4_8identityES12_S1C_vS1D_EENS_8epilogue10collective18CollectiveEpilogueINS1F_23Sm100TmaWarpSpecializedILi2ELi2ELi64ELb0ELb0EEEJSG_NS5_IJNSV_ISE_SB_EENSV_INSA_ILi64EEESB_EEEEESH_SI_SH_SI_NS1F_6fusion15FusionCallbacksIS1J_NS1O_17LinearCombinationISH_fSH_fLNS_15FloatRoundStyleE2EEESG_S1N_JEEENS4_5SM1004TMEM4LOAD26SM100_TMEM_LOAD_32dp32b64xES12_NS13_INS14_ILi2ELi4ELi3EEES17_NSV_INS5_IJS18_S1L_EEENS5_IJS1L_SB_EEEEEEENS4_39AutoVectorizingCopyWithAssumedAlignmentILi128EEENS4_14SM90_TMA_STOREES22_S24_S24_EEEvvEEEEvNT_6ParamsE:
	.zero		2944


//--------------------- SYMBOLS --------------------------

	.type		.nv.reservedSmem.offset0,@object
	.size		.nv.reservedSmem.offset0,0x4
	.type		.nv.reservedSmem.cap,@object
	.size		.nv.reservedSmem.cap,0x4
	.type		__assertfail,@function
